//
// Generated by NVIDIA NVVM Compiler
//
// Compiler Build ID: CL-36424714
// Cuda compilation tools, release 13.0, V13.0.88
// Based on NVVM 20.0.0
//

.version 9.0
.target sm_100
.address_size 64

	// .globl	_Z7copyRowPfS_ii
.extern .func  (.param .b32 func_retval0) vprintf
(
	.param .b64 vprintf_param_0,
	.param .b64 vprintf_param_1
)
;
.global .align 1 .b8 $str[6] = {116, 101, 115, 116, 10};

.visible .entry _Z7copyRowPfS_ii(
	.param .u64 .ptr .align 1 _Z7copyRowPfS_ii_param_0,
	.param .u64 .ptr .align 1 _Z7copyRowPfS_ii_param_1,
	.param .u32 _Z7copyRowPfS_ii_param_2,
	.param .u32 _Z7copyRowPfS_ii_param_3
)
{
	.reg .pred 	%p<4>;
	.reg .b32 	%r<14>;
	.reg .b32 	%f<2>;
	.reg .b64 	%rd<8>;

	ld.param.u64 	%rd1, [_Z7copyRowPfS_ii_param_0];
	ld.param.u64 	%rd2, [_Z7copyRowPfS_ii_param_1];
	ld.param.u32 	%r3, [_Z7copyRowPfS_ii_param_2];
	ld.param.u32 	%r4, [_Z7copyRowPfS_ii_param_3];
	mov.u32 	%r6, %ntid.x;
	mov.u32 	%r7, %ctaid.x;
	mov.u32 	%r8, %tid.x;
	mad.lo.s32 	%r1, %r6, %r7, %r8;
	mov.u32 	%r9, %ntid.y;
	mov.u32 	%r10, %ctaid.y;
	mov.u32 	%r11, %tid.y;
	mad.lo.s32 	%r12, %r9, %r10, %r11;
	setp.ge.u32 	%p1, %r1, %r3;
	setp.ge.u32 	%p2, %r12, %r4;
	or.pred  	%p3, %p1, %p2;
	@%p3 bra 	$L__BB0_2;
	cvta.to.global.u64 	%rd3, %rd2;
	cvta.to.global.u64 	%rd4, %rd1;
	mad.lo.s32 	%r13, %r3, %r12, %r1;
	mul.wide.u32 	%rd5, %r13, 4;
	add.s64 	%rd6, %rd3, %rd5;
	ld.global.f32 	%f1, [%rd6];
	add.s64 	%rd7, %rd4, %rd5;
	st.global.f32 	[%rd7], %f1;
$L__BB0_2:
	ret;

}
	// .globl	_Z7copyColPfS_ii
.visible .entry _Z7copyColPfS_ii(
	.param .u64 .ptr .align 1 _Z7copyColPfS_ii_param_0,
	.param .u64 .ptr .align 1 _Z7copyColPfS_ii_param_1,
	.param .u32 _Z7copyColPfS_ii_param_2,
	.param .u32 _Z7copyColPfS_ii_param_3
)
{
	.reg .pred 	%p<4>;
	.reg .b32 	%r<14>;
	.reg .b32 	%f<2>;
	.reg .b64 	%rd<8>;

	ld.param.u64 	%rd1, [_Z7copyColPfS_ii_param_0];
	ld.param.u64 	%rd2, [_Z7copyColPfS_ii_param_1];
	ld.param.u32 	%r4, [_Z7copyColPfS_ii_param_2];
	ld.param.u32 	%r5, [_Z7copyColPfS_ii_param_3];
	mov.u32 	%r6, %ntid.x;
	mov.u32 	%r7, %ctaid.x;
	mov.u32 	%r8, %tid.x;
	mad.lo.s32 	%r1, %r6, %r7, %r8;
	mov.u32 	%r9, %ntid.y;
	mov.u32 	%r10, %ctaid.y;
	mov.u32 	%r11, %tid.y;
	mad.lo.s32 	%r12, %r9, %r10, %r11;
	setp.ge.u32 	%p1, %r1, %r4;
	setp.ge.u32 	%p2, %r12, %r5;
	or.pred  	%p3, %p1, %p2;
	@%p3 bra 	$L__BB1_2;
	cvta.to.global.u64 	%rd3, %rd2;
	cvta.to.global.u64 	%rd4, %rd1;
	mad.lo.s32 	%r13, %r5, %r1, %r12;
	mul.wide.u32 	%rd5, %r13, 4;
	add.s64 	%rd6, %rd3, %rd5;
	ld.global.f32 	%f1, [%rd6];
	add.s64 	%rd7, %rd4, %rd5;
	st.global.f32 	[%rd7], %f1;
$L__BB1_2:
	ret;

}
	// .globl	_Z17transposeNaiveRowPfS_ii
.visible .entry _Z17transposeNaiveRowPfS_ii(
	.param .u64 .ptr .align 1 _Z17transposeNaiveRowPfS_ii_param_0,
	.param .u64 .ptr .align 1 _Z17transposeNaiveRowPfS_ii_param_1,
	.param .u32 _Z17transposeNaiveRowPfS_ii_param_2,
	.param .u32 _Z17transposeNaiveRowPfS_ii_param_3
)
{
	.reg .pred 	%p<4>;
	.reg .b32 	%r<15>;
	.reg .b32 	%f<2>;
	.reg .b64 	%rd<9>;

	ld.param.u64 	%rd1, [_Z17transposeNaiveRowPfS_ii_param_0];
	ld.param.u64 	%rd2, [_Z17transposeNaiveRowPfS_ii_param_1];
	ld.param.u32 	%r3, [_Z17transposeNaiveRowPfS_ii_param_2];
	ld.param.u32 	%r5, [_Z17transposeNaiveRowPfS_ii_param_3];
	mov.u32 	%r6, %ntid.x;
	mov.u32 	%r7, %ctaid.x;
	mov.u32 	%r8, %tid.x;
	mad.lo.s32 	%r1, %r6, %r7, %r8;
	mov.u32 	%r9, %ntid.y;
	mov.u32 	%r10, %ctaid.y;
	mov.u32 	%r11, %tid.y;
	mad.lo.s32 	%r12, %r9, %r10, %r11;
	setp.ge.u32 	%p1, %r1, %r3;
	setp.ge.u32 	%p2, %r12, %r5;
	or.pred  	%p3, %p1, %p2;
	@%p3 bra 	$L__BB2_2;
	cvta.to.global.u64 	%rd3, %rd2;
	cvta.to.global.u64 	%rd4, %rd1;
	mad.lo.s32 	%r13, %r3, %r12, %r1;
	mul.wide.u32 	%rd5, %r13, 4;
	add.s64 	%rd6, %rd3, %rd5;
	ld.global.f32 	%f1, [%rd6];
	mad.lo.s32 	%r14, %r5, %r1, %r12;
	mul.wide.u32 	%rd7, %r14, 4;
	add.s64 	%rd8, %rd4, %rd7;
	st.global.f32 	[%rd8], %f1;
$L__BB2_2:
	ret;

}
	// .globl	_Z17transposeNaiveColPfS_ii
.visible .entry _Z17transposeNaiveColPfS_ii(
	.param .u64 .ptr .align 1 _Z17transposeNaiveColPfS_ii_param_0,
	.param .u64 .ptr .align 1 _Z17transposeNaiveColPfS_ii_param_1,
	.param .u32 _Z17transposeNaiveColPfS_ii_param_2,
	.param .u32 _Z17transposeNaiveColPfS_ii_param_3
)
{
	.reg .pred 	%p<4>;
	.reg .b32 	%r<15>;
	.reg .b32 	%f<2>;
	.reg .b64 	%rd<9>;

	ld.param.u64 	%rd1, [_Z17transposeNaiveColPfS_ii_param_0];
	ld.param.u64 	%rd2, [_Z17transposeNaiveColPfS_ii_param_1];
	ld.param.u32 	%r3, [_Z17transposeNaiveColPfS_ii_param_2];
	ld.param.u32 	%r5, [_Z17transposeNaiveColPfS_ii_param_3];
	mov.u32 	%r6, %ntid.x;
	mov.u32 	%r7, %ctaid.x;
	mov.u32 	%r8, %tid.x;
	mad.lo.s32 	%r1, %r6, %r7, %r8;
	mov.u32 	%r9, %ntid.y;
	mov.u32 	%r10, %ctaid.y;
	mov.u32 	%r11, %tid.y;
	mad.lo.s32 	%r12, %r9, %r10, %r11;
	setp.ge.u32 	%p1, %r1, %r3;
	setp.ge.u32 	%p2, %r12, %r5;
	or.pred  	%p3, %p1, %p2;
	@%p3 bra 	$L__BB3_2;
	cvta.to.global.u64 	%rd3, %rd2;
	cvta.to.global.u64 	%rd4, %rd1;
	mad.lo.s32 	%r13, %r5, %r1, %r12;
	mul.wide.u32 	%rd5, %r13, 4;
	add.s64 	%rd6, %rd3, %rd5;
	ld.global.f32 	%f1, [%rd6];
	mad.lo.s32 	%r14, %r3, %r12, %r1;
	mul.wide.u32 	%rd7, %r14, 4;
	add.s64 	%rd8, %rd4, %rd7;
	st.global.f32 	[%rd8], %f1;
$L__BB3_2:
	ret;

}
	// .globl	_Z19transposeUnroll4RowPfS_ii
.visible .entry _Z19transposeUnroll4RowPfS_ii(
	.param .u64 .ptr .align 1 _Z19transposeUnroll4RowPfS_ii_param_0,
	.param .u64 .ptr .align 1 _Z19transposeUnroll4RowPfS_ii_param_1,
	.param .u32 _Z19transposeUnroll4RowPfS_ii_param_2,
	.param .u32 _Z19transposeUnroll4RowPfS_ii_param_3
)
{
	.reg .pred 	%p<4>;
	.reg .b32 	%r<25>;
	.reg .b32 	%f<5>;
	.reg .b64 	%rd<21>;

	ld.param.u64 	%rd1, [_Z19transposeUnroll4RowPfS_ii_param_0];
	ld.param.u64 	%rd2, [_Z19transposeUnroll4RowPfS_ii_param_1];
	ld.param.u32 	%r5, [_Z19transposeUnroll4RowPfS_ii_param_2];
	ld.param.u32 	%r6, [_Z19transposeUnroll4RowPfS_ii_param_3];
	mov.u32 	%r1, %ntid.x;
	mov.u32 	%r7, %ctaid.x;
	mul.lo.s32 	%r8, %r7, %r1;
	shl.b32 	%r9, %r8, 2;
	mov.u32 	%r10, %tid.x;
	add.s32 	%r11, %r9, %r10;
	mov.u32 	%r12, %ntid.y;
	mov.u32 	%r13, %ctaid.y;
	mov.u32 	%r14, %tid.y;
	mad.lo.s32 	%r15, %r12, %r13, %r14;
	mad.lo.s32 	%r2, %r5, %r15, %r11;
	mad.lo.s32 	%r3, %r6, %r11, %r15;
	mad.lo.s32 	%r17, %r1, 3, %r11;
	setp.ge.u32 	%p1, %r17, %r5;
	setp.ge.u32 	%p2, %r15, %r6;
	or.pred  	%p3, %p1, %p2;
	@%p3 bra 	$L__BB4_2;
	cvta.to.global.u64 	%rd3, %rd2;
	cvta.to.global.u64 	%rd4, %rd1;
	mul.wide.u32 	%rd5, %r2, 4;
	add.s64 	%rd6, %rd3, %rd5;
	ld.global.f32 	%f1, [%rd6];
	mul.wide.u32 	%rd7, %r3, 4;
	add.s64 	%rd8, %rd4, %rd7;
	st.global.f32 	[%rd8], %f1;
	add.s32 	%r18, %r2, %r1;
	mul.wide.u32 	%rd9, %r18, 4;
	add.s64 	%rd10, %rd3, %rd9;
	ld.global.f32 	%f2, [%rd10];
	mul.lo.s32 	%r19, %r6, %r1;
	add.s32 	%r20, %r3, %r19;
	mul.wide.u32 	%rd11, %r20, 4;
	add.s64 	%rd12, %rd4, %rd11;
	st.global.f32 	[%rd12], %f2;
	add.s32 	%r21, %r18, %r1;
	mul.wide.u32 	%rd13, %r21, 4;
	add.s64 	%rd14, %rd3, %rd13;
	ld.global.f32 	%f3, [%rd14];
	add.s32 	%r22, %r20, %r19;
	mul.wide.u32 	%rd15, %r22, 4;
	add.s64 	%rd16, %rd4, %rd15;
	st.global.f32 	[%rd16], %f3;
	add.s32 	%r23, %r21, %r1;
	mul.wide.u32 	%rd17, %r23, 4;
	add.s64 	%rd18, %rd3, %rd17;
	ld.global.f32 	%f4, [%rd18];
	add.s32 	%r24, %r22, %r19;
	mul.wide.u32 	%rd19, %r24, 4;
	add.s64 	%rd20, %rd4, %rd19;
	st.global.f32 	[%rd20], %f4;
$L__BB4_2:
	ret;

}
	// .globl	_Z19transposeUnroll4ColPfS_ii
.visible .entry _Z19transposeUnroll4ColPfS_ii(
	.param .u64 .ptr .align 1 _Z19transposeUnroll4ColPfS_ii_param_0,
	.param .u64 .ptr .align 1 _Z19transposeUnroll4ColPfS_ii_param_1,
	.param .u32 _Z19transposeUnroll4ColPfS_ii_param_2,
	.param .u32 _Z19transposeUnroll4ColPfS_ii_param_3
)
{
	.reg .pred 	%p<4>;
	.reg .b32 	%r<25>;
	.reg .b32 	%f<5>;
	.reg .b64 	%rd<21>;

	ld.param.u64 	%rd1, [_Z19transposeUnroll4ColPfS_ii_param_0];
	ld.param.u64 	%rd2, [_Z19transposeUnroll4ColPfS_ii_param_1];
	ld.param.u32 	%r5, [_Z19transposeUnroll4ColPfS_ii_param_2];
	ld.param.u32 	%r6, [_Z19transposeUnroll4ColPfS_ii_param_3];
	mov.u32 	%r1, %ntid.x;
	mov.u32 	%r7, %ctaid.x;
	mul.lo.s32 	%r8, %r7, %r1;
	shl.b32 	%r9, %r8, 2;
	mov.u32 	%r10, %tid.x;
	add.s32 	%r11, %r9, %r10;
	mov.u32 	%r12, %ntid.y;
	mov.u32 	%r13, %ctaid.y;
	mov.u32 	%r14, %tid.y;
	mad.lo.s32 	%r15, %r12, %r13, %r14;
	mad.lo.s32 	%r2, %r5, %r15, %r11;
	mad.lo.s32 	%r3, %r6, %r11, %r15;
	mad.lo.s32 	%r17, %r1, 3, %r11;
	setp.ge.u32 	%p1, %r17, %r5;
	setp.ge.u32 	%p2, %r15, %r6;
	or.pred  	%p3, %p1, %p2;
	@%p3 bra 	$L__BB5_2;
	cvta.to.global.u64 	%rd3, %rd2;
	cvta.to.global.u64 	%rd4, %rd1;
	mul.wide.u32 	%rd5, %r3, 4;
	add.s64 	%rd6, %rd3, %rd5;
	ld.global.f32 	%f1, [%rd6];
	mul.wide.u32 	%rd7, %r2, 4;
	add.s64 	%rd8, %rd4, %rd7;
	st.global.f32 	[%rd8], %f1;
	mul.lo.s32 	%r18, %r6, %r1;
	add.s32 	%r19, %r3, %r18;
	mul.wide.u32 	%rd9, %r19, 4;
	add.s64 	%rd10, %rd3, %rd9;
	ld.global.f32 	%f2, [%rd10];
	add.s32 	%r20, %r2, %r1;
	mul.wide.u32 	%rd11, %r20, 4;
	add.s64 	%rd12, %rd4, %rd11;
	st.global.f32 	[%rd12], %f2;
	add.s32 	%r21, %r19, %r18;
	mul.wide.u32 	%rd13, %r21, 4;
	add.s64 	%rd14, %rd3, %rd13;
	ld.global.f32 	%f3, [%rd14];
	add.s32 	%r22, %r20, %r1;
	mul.wide.u32 	%rd15, %r22, 4;
	add.s64 	%rd16, %rd4, %rd15;
	st.global.f32 	[%rd16], %f3;
	add.s32 	%r23, %r21, %r18;
	mul.wide.u32 	%rd17, %r23, 4;
	add.s64 	%rd18, %rd3, %rd17;
	ld.global.f32 	%f4, [%rd18];
	add.s32 	%r24, %r22, %r1;
	mul.wide.u32 	%rd19, %r24, 4;
	add.s64 	%rd20, %rd4, %rd19;
	st.global.f32 	[%rd20], %f4;
$L__BB5_2:
	ret;

}
	// .globl	_Z20transposeDiagonalRowPfS_ii
.visible .entry _Z20transposeDiagonalRowPfS_ii(
	.param .u64 .ptr .align 1 _Z20transposeDiagonalRowPfS_ii_param_0,
	.param .u64 .ptr .align 1 _Z20transposeDiagonalRowPfS_ii_param_1,
	.param .u32 _Z20transposeDiagonalRowPfS_ii_param_2,
	.param .u32 _Z20transposeDiagonalRowPfS_ii_param_3
)
{
	.reg .pred 	%p<4>;
	.reg .b32 	%r<15>;
	.reg .b32 	%f<2>;
	.reg .b64 	%rd<9>;

	ld.param.u64 	%rd1, [_Z20transposeDiagonalRowPfS_ii_param_0];
	ld.param.u64 	%rd2, [_Z20transposeDiagonalRowPfS_ii_param_1];
	ld.param.u32 	%r3, [_Z20transposeDiagonalRowPfS_ii_param_2];
	ld.param.u32 	%r4, [_Z20transposeDiagonalRowPfS_ii_param_3];
	mov.u32 	%r5, %ctaid.x;
	mov.u32 	%r6, %ctaid.y;
	add.s32 	%r7, %r5, %r6;
	mov.u32 	%r8, %nctaid.x;
	rem.u32 	%r9, %r7, %r8;
	mov.u32 	%r10, %ntid.x;
	mov.u32 	%r11, %tid.x;
	mad.lo.s32 	%r1, %r9, %r10, %r11;
	mov.u32 	%r12, %tid.y;
	mad.lo.s32 	%r2, %r10, %r5, %r12;
	setp.ge.u32 	%p1, %r1, %r3;
	setp.ge.u32 	%p2, %r2, %r4;
	or.pred  	%p3, %p2, %p1;
	@%p3 bra 	$L__BB6_2;
	cvta.to.global.u64 	%rd3, %rd2;
	cvta.to.global.u64 	%rd4, %rd1;
	mad.lo.s32 	%r13, %r3, %r2, %r1;
	mul.wide.u32 	%rd5, %r13, 4;
	add.s64 	%rd6, %rd3, %rd5;
	ld.global.f32 	%f1, [%rd6];
	mad.lo.s32 	%r14, %r1, %r4, %r2;
	mul.wide.u32 	%rd7, %r14, 4;
	add.s64 	%rd8, %rd4, %rd7;
	st.global.f32 	[%rd8], %f1;
$L__BB6_2:
	ret;

}
	// .globl	_Z20transposeDiagonalColPfS_ii
.visible .entry _Z20transposeDiagonalColPfS_ii(
	.param .u64 .ptr .align 1 _Z20transposeDiagonalColPfS_ii_param_0,
	.param .u64 .ptr .align 1 _Z20transposeDiagonalColPfS_ii_param_1,
	.param .u32 _Z20transposeDiagonalColPfS_ii_param_2,
	.param .u32 _Z20transposeDiagonalColPfS_ii_param_3
)
{
	.reg .pred 	%p<4>;
	.reg .b32 	%r<15>;
	.reg .b32 	%f<2>;
	.reg .b64 	%rd<9>;

	ld.param.u64 	%rd1, [_Z20transposeDiagonalColPfS_ii_param_0];
	ld.param.u64 	%rd2, [_Z20transposeDiagonalColPfS_ii_param_1];
	ld.param.u32 	%r3, [_Z20transposeDiagonalColPfS_ii_param_2];
	ld.param.u32 	%r4, [_Z20transposeDiagonalColPfS_ii_param_3];
	mov.u32 	%r5, %ctaid.x;
	mov.u32 	%r6, %ctaid.y;
	add.s32 	%r7, %r5, %r6;
	mov.u32 	%r8, %nctaid.x;
	rem.u32 	%r9, %r7, %r8;
	mov.u32 	%r10, %ntid.x;
	mov.u32 	%r11, %tid.x;
	mad.lo.s32 	%r1, %r9, %r10, %r11;
	mov.u32 	%r12, %tid.y;
	mad.lo.s32 	%r2, %r10, %r5, %r12;
	setp.ge.u32 	%p1, %r1, %r3;
	setp.ge.u32 	%p2, %r2, %r4;
	or.pred  	%p3, %p2, %p1;
	@%p3 bra 	$L__BB7_2;
	cvta.to.global.u64 	%rd3, %rd2;
	cvta.to.global.u64 	%rd4, %rd1;
	mad.lo.s32 	%r13, %r1, %r4, %r2;
	mul.wide.u32 	%rd5, %r13, 4;
	add.s64 	%rd6, %rd3, %rd5;
	ld.global.f32 	%f1, [%rd6];
	mad.lo.s32 	%r14, %r3, %r2, %r1;
	mul.wide.u32 	%rd7, %r14, 4;
	add.s64 	%rd8, %rd4, %rd7;
	st.global.f32 	[%rd8], %f1;
$L__BB7_2:
	ret;

}
	// .globl	_Z6warmupv
.visible .entry _Z6warmupv()
{
	.reg .pred 	%p<4>;
	.reg .b32 	%r<12>;
	.reg .b64 	%rd<3>;

	mov.u32 	%r1, %ntid.x;
	mov.u32 	%r2, %ctaid.x;
	mov.u32 	%r3, %tid.x;
	mad.lo.s32 	%r4, %r1, %r2, %r3;
	mov.u32 	%r5, %ntid.y;
	mov.u32 	%r6, %ctaid.y;
	mov.u32 	%r7, %tid.y;
	mad.lo.s32 	%r8, %r5, %r6, %r7;
	setp.ne.s32 	%p1, %r4, 1;
	setp.ne.s32 	%p2, %r8, 1;
	or.pred  	%p3, %p1, %p2;
	@%p3 bra 	$L__BB8_2;
	mov.u64 	%rd1, $str;
	cvta.global.u64 	%rd2, %rd1;
	{ // callseq 0, 0
	.param .b64 param0;
	st.param.b64 	[param0], %rd2;
	.param .b64 param1;
	st.param.b64 	[param1], 0;
	.param .b32 retval0;
	call.uni (retval0), 
	vprintf, 
	(
	param0, 
	param1
	);
	ld.param.b32 	%r10, [retval0];
	} // callseq 0
$L__BB8_2:
	ret;

}


// ===== COMPILED SASS (sm_100) =====

	.target	sm_100

	.elftype	@"ET_EXEC"


//--------------------- .note.nv.tkinfo           --------------------------
	.section	.note.nv.tkinfo,"",@"SHT_NOTE"
	.sectionflags	@"SHF_NOTE_NV_TKINFO"
	.tkinfo
        /*0018*/ 	.word	0x00000002
        /*0030*/ 	.string	""
        /*0030*/ 	.string	"ptxas"
        /*0030*/ 	.string	"Cuda compilation tools, release 13.0, V13.0.88"
        /*0030*/ 	.string	"Build cuda_13.0.r13.0/compiler.36424714_0"
        /*0030*/ 	.string	"-arch sm_100 -m 64 "



//--------------------- .note.nv.cuinfo           --------------------------
	.section	.note.nv.cuinfo,"",@"SHT_NOTE"
	.sectionflags	@"SHF_NOTE_NV_CUINFO"
        /*0018*/ 	.short	0x0002
        /*001a*/ 	.short	0x0064
        /*001c*/ 	.short	0x0082
	.zero		2


//--------------------- .nv.info                  --------------------------
	.section	.nv.info,"",@"SHT_CUDA_INFO"
	.align	4


	//----- nvinfo : EIATTR_REGCOUNT
	.align		4
        /*0000*/ 	.byte	0x04, 0x2f
        /*0002*/ 	.short	(.L_2 - .L_1)
	.align		4
.L_1:
        /*0004*/ 	.word	index@(_Z7copyRowPfS_ii)
        /*0008*/ 	.word	0x0000000a


	//----- nvinfo : EIATTR_FRAME_SIZE
	.align		4
.L_2:
        /*000c*/ 	.byte	0x04, 0x11
        /*000e*/ 	.short	(.L_4 - .L_3)
	.align		4
.L_3:
        /*0010*/ 	.word	index@(_Z7copyRowPfS_ii)
        /*0014*/ 	.word	0x00000000


	//----- nvinfo : EIATTR_REGCOUNT
	.align		4
.L_4:
        /*0018*/ 	.byte	0x04, 0x2f
        /*001a*/ 	.short	(.L_6 - .L_5)
	.align		4
.L_5:
        /*001c*/ 	.word	index@(_Z7copyColPfS_ii)
        /*0020*/ 	.word	0x0000000a


	//----- nvinfo : EIATTR_FRAME_SIZE
	.align		4
.L_6:
        /*0024*/ 	.byte	0x04, 0x11
        /*0026*/ 	.short	(.L_8 - .L_7)
	.align		4
.L_7:
        /*0028*/ 	.word	index@(_Z7copyColPfS_ii)
        /*002c*/ 	.word	0x00000000


	//----- nvinfo : EIATTR_REGCOUNT
	.align		4
.L_8:
        /*0030*/ 	.byte	0x04, 0x2f
        /*0032*/ 	.short	(.L_10 - .L_9)
	.align		4
.L_9:
        /*0034*/ 	.word	index@(_Z17transposeNaiveRowPfS_ii)
        /*0038*/ 	.word	0x0000000a


	//----- nvinfo : EIATTR_FRAME_SIZE
	.align		4
.L_10:
        /*003c*/ 	.byte	0x04, 0x11
        /*003e*/ 	.short	(.L_12 - .L_11)
	.align		4
.L_11:
        /*0040*/ 	.word	index@(_Z17transposeNaiveRowPfS_ii)
        /*0044*/ 	.word	0x00000000


	//----- nvinfo : EIATTR_REGCOUNT
	.align		4
.L_12:
        /*0048*/ 	.byte	0x04, 0x2f
        /*004a*/ 	.short	(.L_14 - .L_13)
	.align		4
.L_13:
        /*004c*/ 	.word	index@(_Z17transposeNaiveColPfS_ii)
        /*0050*/ 	.word	0x0000000a


	//----- nvinfo : EIATTR_FRAME_SIZE
	.align		4
.L_14:
        /*0054*/ 	.byte	0x04, 0x11
        /*0056*/ 	.short	(.L_16 - .L_15)
	.align		4
.L_15:
        /*0058*/ 	.word	index@(_Z17transposeNaiveColPfS_ii)
        /*005c*/ 	.word	0x00000000


	//----- nvinfo : EIATTR_REGCOUNT
	.align		4
.L_16:
        /*0060*/ 	.byte	0x04, 0x2f
        /*0062*/ 	.short	(.L_18 - .L_17)
	.align		4
.L_17:
        /*0064*/ 	.word	index@(_Z19transposeUnroll4RowPfS_ii)
        /*0068*/ 	.word	0x00000018


	//----- nvinfo : EIATTR_FRAME_SIZE
	.align		4
.L_18:
        /*006c*/ 	.byte	0x04, 0x11
        /*006e*/ 	.short	(.L_20 - .L_19)
	.align		4
.L_19:
        /*0070*/ 	.word	index@(_Z19transposeUnroll4RowPfS_ii)
        /*0074*/ 	.word	0x00000000


	//----- nvinfo : EIATTR_REGCOUNT
	.align		4
.L_20:
        /*0078*/ 	.byte	0x04, 0x2f
        /*007a*/ 	.short	(.L_22 - .L_21)
	.align		4
.L_21:
        /*007c*/ 	.word	index@(_Z19transposeUnroll4ColPfS_ii)
        /*0080*/ 	.word	0x00000018


	//----- nvinfo : EIATTR_FRAME_SIZE
	.align		4
.L_22:
        /*0084*/ 	.byte	0x04, 0x11
        /*0086*/ 	.short	(.L_24 - .L_23)
	.align		4
.L_23:
        /*0088*/ 	.word	index@(_Z19transposeUnroll4ColPfS_ii)
        /*008c*/ 	.word	0x00000000


	//----- nvinfo : EIATTR_REGCOUNT
	.align		4
.L_24:
        /*0090*/ 	.byte	0x04, 0x2f
        /*0092*/ 	.short	(.L_26 - .L_25)
	.align		4
.L_25:
        /*0094*/ 	.word	index@(_Z20transposeDiagonalRowPfS_ii)
        /*0098*/ 	.word	0x0000000a


	//----- nvinfo : EIATTR_FRAME_SIZE
	.align		4
.L_26:
        /*009c*/ 	.byte	0x04, 0x11
        /*009e*/ 	.short	(.L_28 - .L_27)
	.align		4
.L_27:
        /*00a0*/ 	.word	index@(_Z20transposeDiagonalRowPfS_ii)
        /*00a4*/ 	.word	0x00000000


	//----- nvinfo : EIATTR_REGCOUNT
	.align		4
.L_28:
        /*00a8*/ 	.byte	0x04, 0x2f
        /*00aa*/ 	.short	(.L_30 - .L_29)
	.align		4
.L_29:
        /*00ac*/ 	.word	index@(_Z20transposeDiagonalColPfS_ii)
        /*00b0*/ 	.word	0x0000000a


	//----- nvinfo : EIATTR_FRAME_SIZE
	.align		4
.L_30:
        /*00b4*/ 	.byte	0x04, 0x11
        /*00b6*/ 	.short	(.L_32 - .L_31)
	.align		4
.L_31:
        /*00b8*/ 	.word	index@(_Z20transposeDiagonalColPfS_ii)
        /*00bc*/ 	.word	0x00000000


	//----- nvinfo : EIATTR_REGCOUNT
	.align		4
.L_32:
        /*00c0*/ 	.byte	0x04, 0x2f
        /*00c2*/ 	.short	(.L_34 - .L_33)
	.align		4
.L_33:
        /*00c4*/ 	.word	index@(_Z6warmupv)
        /*00c8*/ 	.word	0x00000018


	//----- nvinfo : EIATTR_FRAME_SIZE
	.align		4
.L_34:
        /*00cc*/ 	.byte	0x04, 0x11
        /*00ce*/ 	.short	(.L_36 - .L_35)
	.align		4
.L_35:
        /*00d0*/ 	.word	index@(_Z6warmupv)
        /*00d4*/ 	.word	0x00000000


	//----- nvinfo : EIATTR_MIN_STACK_SIZE
	.align		4
.L_36:
        /*00d8*/ 	.byte	0x04, 0x12
        /*00da*/ 	.short	(.L_38 - .L_37)
	.align		4
.L_37:
        /*00dc*/ 	.word	index@(_Z6warmupv)
        /*00e0*/ 	.word	0x00000000


	//----- nvinfo : EIATTR_MIN_STACK_SIZE
	.align		4
.L_38:
        /*00e4*/ 	.byte	0x04, 0x12
        /*00e6*/ 	.short	(.L_40 - .L_39)
	.align		4
.L_39:
        /*00e8*/ 	.word	index@(_Z20transposeDiagonalColPfS_ii)
        /*00ec*/ 	.word	0x00000000


	//----- nvinfo : EIATTR_MIN_STACK_SIZE
	.align		4
.L_40:
        /*00f0*/ 	.byte	0x04, 0x12
        /*00f2*/ 	.short	(.L_42 - .L_41)
	.align		4
.L_41:
        /*00f4*/ 	.word	index@(_Z20transposeDiagonalRowPfS_ii)
        /*00f8*/ 	.word	0x00000000


	//----- nvinfo : EIATTR_MIN_STACK_SIZE
	.align		4
.L_42:
        /*00fc*/ 	.byte	0x04, 0x12
        /*00fe*/ 	.short	(.L_44 - .L_43)
	.align		4
.L_43:
        /*0100*/ 	.word	index@(_Z19transposeUnroll4ColPfS_ii)
        /*0104*/ 	.word	0x00000000


	//----- nvinfo : EIATTR_MIN_STACK_SIZE
	.align		4
.L_44:
        /*0108*/ 	.byte	0x04, 0x12
        /*010a*/ 	.short	(.L_46 - .L_45)
	.align		4
.L_45:
        /*010c*/ 	.word	index@(_Z19transposeUnroll4RowPfS_ii)
        /*0110*/ 	.word	0x00000000


	//----- nvinfo : EIATTR_MIN_STACK_SIZE
	.align		4
.L_46:
        /*0114*/ 	.byte	0x04, 0x12
        /*0116*/ 	.short	(.L_48 - .L_47)
	.align		4
.L_47:
        /*0118*/ 	.word	index@(_Z17transposeNaiveColPfS_ii)
        /*011c*/ 	.word	0x00000000


	//----- nvinfo : EIATTR_MIN_STACK_SIZE
	.align		4
.L_48:
        /*0120*/ 	.byte	0x04, 0x12
        /*0122*/ 	.short	(.L_50 - .L_49)
	.align		4
.L_49:
        /*0124*/ 	.word	index@(_Z17transposeNaiveRowPfS_ii)
        /*0128*/ 	.word	0x00000000


	//----- nvinfo : EIATTR_MIN_STACK_SIZE
	.align		4
.L_50:
        /*012c*/ 	.byte	0x04, 0x12
        /*012e*/ 	.short	(.L_52 - .L_51)
	.align		4
.L_51:
        /*0130*/ 	.word	index@(_Z7copyColPfS_ii)
        /*0134*/ 	.word	0x00000000


	//----- nvinfo : EIATTR_MIN_STACK_SIZE
	.align		4
.L_52:
        /*0138*/ 	.byte	0x04, 0x12
        /*013a*/ 	.short	(.L_54 - .L_53)
	.align		4
.L_53:
        /*013c*/ 	.word	index@(_Z7copyRowPfS_ii)
        /*0140*/ 	.word	0x00000000
.L_54:


//--------------------- .nv.compat                --------------------------
	.section	.nv.compat,"",@"SHT_CUDA_COMPAT_INFO"
	.align	4
        /*0000*/ 	.byte	0x02, 0x09, 0x00, 0x00, 0x02, 0x02, 0x01, 0x00, 0x02, 0x05, 0x05, 0x00, 0x03, 0x07, 0x01, 0x01
        /*0010*/ 	.byte	0x02, 0x03, 0x00, 0x00, 0x02, 0x06, 0x01, 0x00, 0x04, 0x0b, 0x08, 0x00, 0x09, 0x00, 0x00, 0x00
        /*0020*/ 	.byte	0x00, 0x00, 0x00, 0x00


//--------------------- .nv.info._Z6warmupv       --------------------------
	.section	.nv.info._Z6warmupv,"",@"SHT_CUDA_INFO"
	.sectionflags	@""
	.align	4


	//----- nvinfo : EIATTR_CUDA_API_VERSION
	.align		4
        /*0000*/ 	.byte	0x04, 0x37
        /*0002*/ 	.short	(.L_56 - .L_55)
.L_55:
        /*0004*/ 	.word	0x00000082


	//----- nvinfo : EIATTR_SPARSE_MMA_MASK
	.align		4
.L_56:
        /*0008*/ 	.byte	0x03, 0x50
        /*000a*/ 	.short	0x0000


	//----- nvinfo : EIATTR_MAXREG_COUNT
	.align		4
        /*000c*/ 	.byte	0x03, 0x1b
        /*000e*/ 	.short	0x00ff


	//----- nvinfo : EIATTR_EXTERNS
	.align		4
        /*0010*/ 	.byte	0x04, 0x0f
        /*0012*/ 	.short	(.L_58 - .L_57)


	//   ....[0]....
	.align		4
.L_57:
        /*0014*/ 	.word	index@(vprintf)


	//----- nvinfo : EIATTR_MERCURY_ISA_VERSION
	.align		4
.L_58:
        /*0018*/ 	.byte	0x03, 0x5f
        /*001a*/ 	.short	0x0101


	//----- nvinfo : EIATTR_VRC_CTA_INIT_COUNT
	.align		4
        /*001c*/ 	.byte	0x02, 0x4a
	.zero		1
	.zero		1


	//----- nvinfo : EIATTR_SYSCALL_OFFSETS
	.align		4
        /*0020*/ 	.byte	0x04, 0x46
        /*0022*/ 	.short	(.L_60 - .L_59)


	//   ....[0]....
.L_59:
        /*0024*/ 	.word	0x00000130


	//----- nvinfo : EIATTR_EXIT_INSTR_OFFSETS
	.align		4
.L_60:
        /*0028*/ 	.byte	0x04, 0x1c
        /*002a*/ 	.short	(.L_62 - .L_61)


	//   ....[0]....
.L_61:
        /*002c*/ 	.word	0x000000b0


	//   ....[1]....
        /*0030*/ 	.word	0x00000140


	//----- nvinfo : EIATTR_CRS_STACK_SIZE
	.align		4
.L_62:
        /*0034*/ 	.byte	0x04, 0x1e
        /*0036*/ 	.short	(.L_64 - .L_63)
.L_63:
        /*0038*/ 	.word	0x00000000


	//----- nvinfo : EIATTR_SW_WAR
	.align		4
.L_64:
        /*003c*/ 	.byte	0x04, 0x36
        /*003e*/ 	.short	(.L_66 - .L_65)
.L_65:
        /*0040*/ 	.word	0x00000008
.L_66:


//--------------------- .nv.info._Z20transposeDiagonalColPfS_ii --------------------------
	.section	.nv.info._Z20transposeDiagonalColPfS_ii,"",@"SHT_CUDA_INFO"
	.sectionflags	@""
	.align	4


	//----- nvinfo : EIATTR_CUDA_API_VERSION
	.align		4
        /*0000*/ 	.byte	0x04, 0x37
        /*0002*/ 	.short	(.L_68 - .L_67)
.L_67:
        /*0004*/ 	.word	0x00000082


	//----- nvinfo : EIATTR_KPARAM_INFO
	.align		4
.L_68:
        /*0008*/ 	.byte	0x04, 0x17
        /*000a*/ 	.short	(.L_70 - .L_69)
.L_69:
        /*000c*/ 	.word	0x00000000
        /*0010*/ 	.short	0x0003
        /*0012*/ 	.short	0x0014
        /*0014*/ 	.byte	0x00, 0xf0, 0x11, 0x00


	//----- nvinfo : EIATTR_KPARAM_INFO
	.align		4
.L_70:
        /*0018*/ 	.byte	0x04, 0x17
        /*001a*/ 	.short	(.L_72 - .L_71)
.L_71:
        /*001c*/ 	.word	0x00000000
        /*0020*/ 	.short	0x0002
        /*0022*/ 	.short	0x0010
        /*0024*/ 	.byte	0x00, 0xf0, 0x11, 0x00


	//----- nvinfo : EIATTR_KPARAM_INFO
	.align		4
.L_72:
        /*0028*/ 	.byte	0x04, 0x17
        /*002a*/ 	.short	(.L_74 - .L_73)
.L_73:
        /*002c*/ 	.word	0x00000000
        /*0030*/ 	.short	0x0001
        /*0032*/ 	.short	0x0008
        /*0034*/ 	.byte	0x00, 0xf5, 0x21, 0x00


	//----- nvinfo : EIATTR_KPARAM_INFO
	.align		4
.L_74:
        /*0038*/ 	.byte	0x04, 0x17
        /*003a*/ 	.short	(.L_76 - .L_75)
.L_75:
        /*003c*/ 	.word	0x00000000
        /*0040*/ 	.short	0x0000
        /*0042*/ 	.short	0x0000
        /*0044*/ 	.byte	0x00, 0xf5, 0x21, 0x00


	//----- nvinfo : EIATTR_SPARSE_MMA_MASK
	.align		4
.L_76:
        /*0048*/ 	.byte	0x03, 0x50
        /*004a*/ 	.short	0x0000


	//----- nvinfo : EIATTR_MAXREG_COUNT
	.align		4
        /*004c*/ 	.byte	0x03, 0x1b
        /*004e*/ 	.short	0x00ff


	//----- nvinfo : EIATTR_MERCURY_ISA_VERSION
	.align		4
        /*0050*/ 	.byte	0x03, 0x5f
        /*0052*/ 	.short	0x0101


	//----- nvinfo : EIATTR_VRC_CTA_INIT_COUNT
	.align		4
        /*0054*/ 	.byte	0x02, 0x4a
	.zero		1
	.zero		1


	//----- nvinfo : EIATTR_EXIT_INSTR_OFFSETS
	.align		4
        /*0058*/ 	.byte	0x04, 0x1c
        /*005a*/ 	.short	(.L_78 - .L_77)


	//   ....[0]....
.L_77:
        /*005c*/ 	.word	0x000001e0


	//   ....[1]....
        /*0060*/ 	.word	0x00000280


	//----- nvinfo : EIATTR_CBANK_PARAM_SIZE
	.align		4
.L_78:
        /*0064*/ 	.byte	0x03, 0x19
        /*0066*/ 	.short	0x0018


	//----- nvinfo : EIATTR_PARAM_CBANK
	.align		4
        /*0068*/ 	.byte	0x04, 0x0a
        /*006a*/ 	.short	(.L_80 - .L_79)
	.align		4
.L_79:
        /*006c*/ 	.word	index@(.nv.constant0._Z20transposeDiagonalColPfS_ii)
        /*0070*/ 	.short	0x0380
        /*0072*/ 	.short	0x0018


	//----- nvinfo : EIATTR_SW_WAR
	.align		4
.L_80:
        /*0074*/ 	.byte	0x04, 0x36
        /*0076*/ 	.short	(.L_82 - .L_81)
.L_81:
        /*0078*/ 	.word	0x00000008
.L_82:


//--------------------- .nv.info._Z20transposeDiagonalRowPfS_ii --------------------------
	.section	.nv.info._Z20transposeDiagonalRowPfS_ii,"",@"SHT_CUDA_INFO"
	.sectionflags	@""
	.align	4


	//----- nvinfo : EIATTR_CUDA_API_VERSION
	.align		4
        /*0000*/ 	.byte	0x04, 0x37
        /*0002*/ 	.short	(.L_84 - .L_83)
.L_83:
        /*0004*/ 	.word	0x00000082


	//----- nvinfo : EIATTR_KPARAM_INFO
	.align		4
.L_84:
        /*0008*/ 	.byte	0x04, 0x17
        /*000a*/ 	.short	(.L_86 - .L_85)
.L_85:
        /*000c*/ 	.word	0x00000000
        /*0010*/ 	.short	0x0003
        /*0012*/ 	.short	0x0014
        /*0014*/ 	.byte	0x00, 0xf0, 0x11, 0x00


	//----- nvinfo : EIATTR_KPARAM_INFO
	.align		4
.L_86:
        /*0018*/ 	.byte	0x04, 0x17
        /*001a*/ 	.short	(.L_88 - .L_87)
.L_87:
        /*001c*/ 	.word	0x00000000
        /*0020*/ 	.short	0x0002
        /*0022*/ 	.short	0x0010
        /*0024*/ 	.byte	0x00, 0xf0, 0x11, 0x00


	//----- nvinfo : EIATTR_KPARAM_INFO
	.align		4
.L_88:
        /*0028*/ 	.byte	0x04, 0x17
        /*002a*/ 	.short	(.L_90 - .L_89)
.L_89:
        /*002c*/ 	.word	0x00000000
        /*0030*/ 	.short	0x0001
        /*0032*/ 	.short	0x0008
        /*0034*/ 	.byte	0x00, 0xf5, 0x21, 0x00


	//----- nvinfo : EIATTR_KPARAM_INFO
	.align		4
.L_90:
        /*0038*/ 	.byte	0x04, 0x17
        /*003a*/ 	.short	(.L_92 - .L_91)
.L_91:
        /*003c*/ 	.word	0x00000000
        /*0040*/ 	.short	0x0000
        /*0042*/ 	.short	0x0000
        /*0044*/ 	.byte	0x00, 0xf5, 0x21, 0x00


	//----- nvinfo : EIATTR_SPARSE_MMA_MASK
	.align		4
.L_92:
        /*0048*/ 	.byte	0x03, 0x50
        /*004a*/ 	.short	0x0000


	//----- nvinfo : EIATTR_MAXREG_COUNT
	.align		4
        /*004c*/ 	.byte	0x03, 0x1b
        /*004e*/ 	.short	0x00ff


	//----- nvinfo : EIATTR_MERCURY_ISA_VERSION
	.align		4
        /*0050*/ 	.byte	0x03, 0x5f
        /*0052*/ 	.short	0x0101


	//----- nvinfo : EIATTR_VRC_CTA_INIT_COUNT
	.align		4
        /*0054*/ 	.byte	0x02, 0x4a
	.zero		1
	.zero		1


	//----- nvinfo : EIATTR_EXIT_INSTR_OFFSETS
	.align		4
        /*0058*/ 	.byte	0x04, 0x1c
        /*005a*/ 	.short	(.L_94 - .L_93)


	//   ....[0]....
.L_93:
        /*005c*/ 	.word	0x000001e0


	//   ....[1]....
        /*0060*/ 	.word	0x00000280


	//----- nvinfo : EIATTR_CBANK_PARAM_SIZE
	.align		4
.L_94:
        /*0064*/ 	.byte	0x03, 0x19
        /*0066*/ 	.short	0x0018


	//----- nvinfo : EIATTR_PARAM_CBANK
	.align		4
        /*0068*/ 	.byte	0x04, 0x0a
        /*006a*/ 	.short	(.L_96 - .L_95)
	.align		4
.L_95:
        /*006c*/ 	.word	index@(.nv.constant0._Z20transposeDiagonalRowPfS_ii)
        /*0070*/ 	.short	0x0380
        /*0072*/ 	.short	0x0018


	//----- nvinfo : EIATTR_SW_WAR
	.align		4
.L_96:
        /*0074*/ 	.byte	0x04, 0x36
        /*0076*/ 	.short	(.L_98 - .L_97)
.L_97:
        /*0078*/ 	.word	0x00000008
.L_98:


//--------------------- .nv.info._Z19transposeUnroll4ColPfS_ii --------------------------
	.section	.nv.info._Z19transposeUnroll4ColPfS_ii,"",@"SHT_CUDA_INFO"
	.sectionflags	@""
	.align	4


	//----- nvinfo : EIATTR_CUDA_API_VERSION
	.align		4
        /*0000*/ 	.byte	0x04, 0x37
        /*0002*/ 	.short	(.L_100 - .L_99)
.L_99:
        /*0004*/ 	.word	0x00000082


	//----- nvinfo : EIATTR_KPARAM_INFO
	.align		4
.L_100:
        /*0008*/ 	.byte	0x04, 0x17
        /*000a*/ 	.short	(.L_102 - .L_101)
.L_101:
        /*000c*/ 	.word	0x00000000
        /*0010*/ 	.short	0x0003
        /*0012*/ 	.short	0x0014
        /*0014*/ 	.byte	0x00, 0xf0, 0x11, 0x00


	//----- nvinfo : EIATTR_KPARAM_INFO
	.align		4
.L_102:
        /*0018*/ 	.byte	0x04, 0x17
        /*001a*/ 	.short	(.L_104 - .L_103)
.L_103:
        /*001c*/ 	.word	0x00000000
        /*0020*/ 	.short	0x0002
        /*0022*/ 	.short	0x0010
        /*0024*/ 	.byte	0x00, 0xf0, 0x11, 0x00


	//----- nvinfo : EIATTR_KPARAM_INFO
	.align		4
.L_104:
        /*0028*/ 	.byte	0x04, 0x17
        /*002a*/ 	.short	(.L_106 - .L_105)
.L_105:
        /*002c*/ 	.word	0x00000000
        /*0030*/ 	.short	0x0001
        /*0032*/ 	.short	0x0008
        /*0034*/ 	.byte	0x00, 0xf5, 0x21, 0x00


	//----- nvinfo : EIATTR_KPARAM_INFO
	.align		4
.L_106:
        /*0038*/ 	.byte	0x04, 0x17
        /*003a*/ 	.short	(.L_108 - .L_107)
.L_107:
        /*003c*/ 	.word	0x00000000
        /*0040*/ 	.short	0x0000
        /*0042*/ 	.short	0x0000
        /*0044*/ 	.byte	0x00, 0xf5, 0x21, 0x00


	//----- nvinfo : EIATTR_SPARSE_MMA_MASK
	.align		4
.L_108:
        /*0048*/ 	.byte	0x03, 0x50
        /*004a*/ 	.short	0x0000


	//----- nvinfo : EIATTR_MAXREG_COUNT
	.align		4
        /*004c*/ 	.byte	0x03, 0x1b
        /*004e*/ 	.short	0x00ff


	//----- nvinfo : EIATTR_MERCURY_ISA_VERSION
	.align		4
        /*0050*/ 	.byte	0x03, 0x5f
        /*0052*/ 	.short	0x0101


	//----- nvinfo : EIATTR_VRC_CTA_INIT_COUNT
	.align		4
        /*0054*/ 	.byte	0x02, 0x4a
	.zero		1
	.zero		1


	//----- nvinfo : EIATTR_EXIT_INSTR_OFFSETS
	.align		4
        /*0058*/ 	.byte	0x04, 0x1c
        /*005a*/ 	.short	(.L_110 - .L_109)


	//   ....[0]....
.L_109:
        /*005c*/ 	.word	0x00000100


	//   ....[1]....
        /*0060*/ 	.word	0x000002a0


	//----- nvinfo : EIATTR_CBANK_PARAM_SIZE
	.align		4
.L_110:
        /*0064*/ 	.byte	0x03, 0x19
        /*0066*/ 	.short	0x0018


	//----- nvinfo : EIATTR_PARAM_CBANK
	.align		4
        /*0068*/ 	.byte	0x04, 0x0a
        /*006a*/ 	.short	(.L_112 - .L_111)
	.align		4
.L_111:
        /*006c*/ 	.word	index@(.nv.constant0._Z19transposeUnroll4ColPfS_ii)
        /*0070*/ 	.short	0x0380
        /*0072*/ 	.short	0x0018


	//----- nvinfo : EIATTR_SW_WAR
	.align		4
.L_112:
        /*0074*/ 	.byte	0x04, 0x36
        /*0076*/ 	.short	(.L_114 - .L_113)
.L_113:
        /*0078*/ 	.word	0x00000008
.L_114:


//--------------------- .nv.info._Z19transposeUnroll4RowPfS_ii --------------------------
	.section	.nv.info._Z19transposeUnroll4RowPfS_ii,"",@"SHT_CUDA_INFO"
	.sectionflags	@""
	.align	4


	//----- nvinfo : EIATTR_CUDA_API_VERSION
	.align		4
        /*0000*/ 	.byte	0x04, 0x37
        /*0002*/ 	.short	(.L_116 - .L_115)
.L_115:
        /*0004*/ 	.word	0x00000082


	//----- nvinfo : EIATTR_KPARAM_INFO
	.align		4
.L_116:
        /*0008*/ 	.byte	0x04, 0x17
        /*000a*/ 	.short	(.L_118 - .L_117)
.L_117:
        /*000c*/ 	.word	0x00000000
        /*0010*/ 	.short	0x0003
        /*0012*/ 	.short	0x0014
        /*0014*/ 	.byte	0x00, 0xf0, 0x11, 0x00


	//----- nvinfo : EIATTR_KPARAM_INFO
	.align		4
.L_118:
        /*0018*/ 	.byte	0x04, 0x17
        /*001a*/ 	.short	(.L_120 - .L_119)
.L_119:
        /*001c*/ 	.word	0x00000000
        /*0020*/ 	.short	0x0002
        /*0022*/ 	.short	0x0010
        /*0024*/ 	.byte	0x00, 0xf0, 0x11, 0x00


	//----- nvinfo : EIATTR_KPARAM_INFO
	.align		4
.L_120:
        /*0028*/ 	.byte	0x04, 0x17
        /*002a*/ 	.short	(.L_122 - .L_121)
.L_121:
        /*002c*/ 	.word	0x00000000
        /*0030*/ 	.short	0x0001
        /*0032*/ 	.short	0x0008
        /*0034*/ 	.byte	0x00, 0xf5, 0x21, 0x00


	//----- nvinfo : EIATTR_KPARAM_INFO
	.align		4
.L_122:
        /*0038*/ 	.byte	0x04, 0x17
        /*003a*/ 	.short	(.L_124 - .L_123)
.L_123:
        /*003c*/ 	.word	0x00000000
        /*0040*/ 	.short	0x0000
        /*0042*/ 	.short	0x0000
        /*0044*/ 	.byte	0x00, 0xf5, 0x21, 0x00


	//----- nvinfo : EIATTR_SPARSE_MMA_MASK
	.align		4
.L_124:
        /*0048*/ 	.byte	0x03, 0x50
        /*004a*/ 	.short	0x0000


	//----- nvinfo : EIATTR_MAXREG_COUNT
	.align		4
        /*004c*/ 	.byte	0x03, 0x1b
        /*004e*/ 	.short	0x00ff


	//----- nvinfo : EIATTR_MERCURY_ISA_VERSION
	.align		4
        /*0050*/ 	.byte	0x03, 0x5f
        /*0052*/ 	.short	0x0101


	//----- nvinfo : EIATTR_VRC_CTA_INIT_COUNT
	.align		4
        /*0054*/ 	.byte	0x02, 0x4a
	.zero		1
	.zero		1


	//----- nvinfo : EIATTR_EXIT_INSTR_OFFSETS
	.align		4
        /*0058*/ 	.byte	0x04, 0x1c
        /*005a*/ 	.short	(.L_126 - .L_125)


	//   ....[0]....
.L_125:
        /*005c*/ 	.word	0x00000100


	//   ....[1]....
        /*0060*/ 	.word	0x000002a0


	//----- nvinfo : EIATTR_CBANK_PARAM_SIZE
	.align		4
.L_126:
        /*0064*/ 	.byte	0x03, 0x19
        /*0066*/ 	.short	0x0018


	//----- nvinfo : EIATTR_PARAM_CBANK
	.align		4
        /*0068*/ 	.byte	0x04, 0x0a
        /*006a*/ 	.short	(.L_128 - .L_127)
	.align		4
.L_127:
        /*006c*/ 	.word	index@(.nv.constant0._Z19transposeUnroll4RowPfS_ii)
        /*0070*/ 	.short	0x0380
        /*0072*/ 	.short	0x0018


	//----- nvinfo : EIATTR_SW_WAR
	.align		4
.L_128:
        /*0074*/ 	.byte	0x04, 0x36
        /*0076*/ 	.short	(.L_130 - .L_129)
.L_129:
        /*0078*/ 	.word	0x00000008
.L_130:


//--------------------- .nv.info._Z17transposeNaiveColPfS_ii --------------------------
	.section	.nv.info._Z17transposeNaiveColPfS_ii,"",@"SHT_CUDA_INFO"
	.sectionflags	@""
	.align	4


	//----- nvinfo : EIATTR_CUDA_API_VERSION
	.align		4
        /*0000*/ 	.byte	0x04, 0x37
        /*0002*/ 	.short	(.L_132 - .L_131)
.L_131:
        /*0004*/ 	.word	0x00000082


	//----- nvinfo : EIATTR_KPARAM_INFO
	.align		4
.L_132:
        /*0008*/ 	.byte	0x04, 0x17
        /*000a*/ 	.short	(.L_134 - .L_133)
.L_133:
        /*000c*/ 	.word	0x00000000
        /*0010*/ 	.short	0x0003
        /*0012*/ 	.short	0x0014
        /*0014*/ 	.byte	0x00, 0xf0, 0x11, 0x00


	//----- nvinfo : EIATTR_KPARAM_INFO
	.align		4
.L_134:
        /*0018*/ 	.byte	0x04, 0x17
        /*001a*/ 	.short	(.L_136 - .L_135)
.L_135:
        /*001c*/ 	.word	0x00000000
        /*0020*/ 	.short	0x0002
        /*0022*/ 	.short	0x0010
        /*0024*/ 	.byte	0x00, 0xf0, 0x11, 0x00


	//----- nvinfo : EIATTR_KPARAM_INFO
	.align		4
.L_136:
        /*0028*/ 	.byte	0x04, 0x17
        /*002a*/ 	.short	(.L_138 - .L_137)
.L_137:
        /*002c*/ 	.word	0x00000000
        /*0030*/ 	.short	0x0001
        /*0032*/ 	.short	0x0008
        /*0034*/ 	.byte	0x00, 0xf5, 0x21, 0x00


	//----- nvinfo : EIATTR_KPARAM_INFO
	.align		4
.L_138:
        /*0038*/ 	.byte	0x04, 0x17
        /*003a*/ 	.short	(.L_140 - .L_139)
.L_139:
        /*003c*/ 	.word	0x00000000
        /*0040*/ 	.short	0x0000
        /*0042*/ 	.short	0x0000
        /*0044*/ 	.byte	0x00, 0xf5, 0x21, 0x00


	//----- nvinfo : EIATTR_SPARSE_MMA_MASK
	.align		4
.L_140:
        /*0048*/ 	.byte	0x03, 0x50
        /*004a*/ 	.short	0x0000


	//----- nvinfo : EIATTR_MAXREG_COUNT
	.align		4
        /*004c*/ 	.byte	0x03, 0x1b
        /*004e*/ 	.short	0x00ff


	//----- nvinfo : EIATTR_MERCURY_ISA_VERSION
	.align		4
        /*0050*/ 	.byte	0x03, 0x5f
        /*0052*/ 	.short	0x0101


	//----- nvinfo : EIATTR_VRC_CTA_INIT_COUNT
	.align		4
        /*0054*/ 	.byte	0x02, 0x4a
	.zero		1
	.zero		1


	//----- nvinfo : EIATTR_EXIT_INSTR_OFFSETS
	.align		4
        /*0058*/ 	.byte	0x04, 0x1c
        /*005a*/ 	.short	(.L_142 - .L_141)


	//   ....[0]....
.L_141:
        /*005c*/ 	.word	0x000000c0


	//   ....[1]....
        /*0060*/ 	.word	0x00000160


	//----- nvinfo : EIATTR_CBANK_PARAM_SIZE
	.align		4
.L_142:
        /*0064*/ 	.byte	0x03, 0x19
        /*0066*/ 	.short	0x0018


	//----- nvinfo : EIATTR_PARAM_CBANK
	.align		4
        /*0068*/ 	.byte	0x04, 0x0a
        /*006a*/ 	.short	(.L_144 - .L_143)
	.align		4
.L_143:
        /*006c*/ 	.word	index@(.nv.constant0._Z17transposeNaiveColPfS_ii)
        /*0070*/ 	.short	0x0380
        /*0072*/ 	.short	0x0018


	//----- nvinfo : EIATTR_SW_WAR
	.align		4
.L_144:
        /*0074*/ 	.byte	0x04, 0x36
        /*0076*/ 	.short	(.L_146 - .L_145)
.L_145:
        /*0078*/ 	.word	0x00000008
.L_146:


//--------------------- .nv.info._Z17transposeNaiveRowPfS_ii --------------------------
	.section	.nv.info._Z17transposeNaiveRowPfS_ii,"",@"SHT_CUDA_INFO"
	.sectionflags	@""
	.align	4


	//----- nvinfo : EIATTR_CUDA_API_VERSION
	.align		4
        /*0000*/ 	.byte	0x04, 0x37
        /*0002*/ 	.short	(.L_148 - .L_147)
.L_147:
        /*0004*/ 	.word	0x00000082


	//----- nvinfo : EIATTR_KPARAM_INFO
	.align		4
.L_148:
        /*0008*/ 	.byte	0x04, 0x17
        /*000a*/ 	.short	(.L_150 - .L_149)
.L_149:
        /*000c*/ 	.word	0x00000000
        /*0010*/ 	.short	0x0003
        /*0012*/ 	.short	0x0014
        /*0014*/ 	.byte	0x00, 0xf0, 0x11, 0x00


	//----- nvinfo : EIATTR_KPARAM_INFO
	.align		4
.L_150:
        /*0018*/ 	.byte	0x04, 0x17
        /*001a*/ 	.short	(.L_152 - .L_151)
.L_151:
        /*001c*/ 	.word	0x00000000
        /*0020*/ 	.short	0x0002
        /*0022*/ 	.short	0x0010
        /*0024*/ 	.byte	0x00, 0xf0, 0x11, 0x00


	//----- nvinfo : EIATTR_KPARAM_INFO
	.align		4
.L_152:
        /*0028*/ 	.byte	0x04, 0x17
        /*002a*/ 	.short	(.L_154 - .L_153)
.L_153:
        /*002c*/ 	.word	0x00000000
        /*0030*/ 	.short	0x0001
        /*0032*/ 	.short	0x0008
        /*0034*/ 	.byte	0x00, 0xf5, 0x21, 0x00


	//----- nvinfo : EIATTR_KPARAM_INFO
	.align		4
.L_154:
        /*0038*/ 	.byte	0x04, 0x17
        /*003a*/ 	.short	(.L_156 - .L_155)
.L_155:
        /*003c*/ 	.word	0x00000000
        /*0040*/ 	.short	0x0000
        /*0042*/ 	.short	0x0000
        /*0044*/ 	.byte	0x00, 0xf5, 0x21, 0x00


	//----- nvinfo : EIATTR_SPARSE_MMA_MASK
	.align		4
.L_156:
        /*0048*/ 	.byte	0x03, 0x50
        /*004a*/ 	.short	0x0000


	//----- nvinfo : EIATTR_MAXREG_COUNT
	.align		4
        /*004c*/ 	.byte	0x03, 0x1b
        /*004e*/ 	.short	0x00ff


	//----- nvinfo : EIATTR_MERCURY_ISA_VERSION
	.align		4
        /*0050*/ 	.byte	0x03, 0x5f
        /*0052*/ 	.short	0x0101


	//----- nvinfo : EIATTR_VRC_CTA_INIT_COUNT
	.align		4
        /*0054*/ 	.byte	0x02, 0x4a
	.zero		1
	.zero		1


	//----- nvinfo : EIATTR_EXIT_INSTR_OFFSETS
	.align		4
        /*0058*/ 	.byte	0x04, 0x1c
        /*005a*/ 	.short	(.L_158 - .L_157)


	//   ....[0]....
.L_157:
        /*005c*/ 	.word	0x000000c0


	//   ....[1]....
        /*0060*/ 	.word	0x00000160


	//----- nvinfo : EIATTR_CBANK_PARAM_SIZE
	.align		4
.L_158:
        /*0064*/ 	.byte	0x03, 0x19
        /*0066*/ 	.short	0x0018


	//----- nvinfo : EIATTR_PARAM_CBANK
	.align		4
        /*0068*/ 	.byte	0x04, 0x0a
        /*006a*/ 	.short	(.L_160 - .L_159)
	.align		4
.L_159:
        /*006c*/ 	.word	index@(.nv.constant0._Z17transposeNaiveRowPfS_ii)
        /*0070*/ 	.short	0x0380
        /*0072*/ 	.short	0x0018


	//----- nvinfo : EIATTR_SW_WAR
	.align		4
.L_160:
        /*0074*/ 	.byte	0x04, 0x36
        /*0076*/ 	.short	(.L_162 - .L_161)
.L_161:
        /*0078*/ 	.word	0x00000008
.L_162:


//--------------------- .nv.info._Z7copyColPfS_ii --------------------------
	.section	.nv.info._Z7copyColPfS_ii,"",@"SHT_CUDA_INFO"
	.sectionflags	@""
	.align	4


	//----- nvinfo : EIATTR_CUDA_API_VERSION
	.align		4
        /*0000*/ 	.byte	0x04, 0x37
        /*0002*/ 	.short	(.L_164 - .L_163)
.L_163:
        /*0004*/ 	.word	0x00000082


	//----- nvinfo : EIATTR_KPARAM_INFO
	.align		4
.L_164:
        /*0008*/ 	.byte	0x04, 0x17
        /*000a*/ 	.short	(.L_166 - .L_165)
.L_165:
        /*000c*/ 	.word	0x00000000
        /*0010*/ 	.short	0x0003
        /*0012*/ 	.short	0x0014
        /*0014*/ 	.byte	0x00, 0xf0, 0x11, 0x00


	//----- nvinfo : EIATTR_KPARAM_INFO
	.align		4
.L_166:
        /*0018*/ 	.byte	0x04, 0x17
        /*001a*/ 	.short	(.L_168 - .L_167)
.L_167:
        /*001c*/ 	.word	0x00000000
        /*0020*/ 	.short	0x0002
        /*0022*/ 	.short	0x0010
        /*0024*/ 	.byte	0x00, 0xf0, 0x11, 0x00


	//----- nvinfo : EIATTR_KPARAM_INFO
	.align		4
.L_168:
        /*0028*/ 	.byte	0x04, 0x17
        /*002a*/ 	.short	(.L_170 - .L_169)
.L_169:
        /*002c*/ 	.word	0x00000000
        /*0030*/ 	.short	0x0001
        /*0032*/ 	.short	0x0008
        /*0034*/ 	.byte	0x00, 0xf5, 0x21, 0x00


	//----- nvinfo : EIATTR_KPARAM_INFO
	.align		4
.L_170:
        /*0038*/ 	.byte	0x04, 0x17
        /*003a*/ 	.short	(.L_172 - .L_171)
.L_171:
        /*003c*/ 	.word	0x00000000
        /*0040*/ 	.short	0x0000
        /*0042*/ 	.short	0x0000
        /*0044*/ 	.byte	0x00, 0xf5, 0x21, 0x00


	//----- nvinfo : EIATTR_SPARSE_MMA_MASK
	.align		4
.L_172:
        /*0048*/ 	.byte	0x03, 0x50
        /*004a*/ 	.short	0x0000


	//----- nvinfo : EIATTR_MAXREG_COUNT
	.align		4
        /*004c*/ 	.byte	0x03, 0x1b
        /*004e*/ 	.short	0x00ff


	//----- nvinfo : EIATTR_MERCURY_ISA_VERSION
	.align		4
        /*0050*/ 	.byte	0x03, 0x5f
        /*0052*/ 	.short	0x0101


	//----- nvinfo : EIATTR_VRC_CTA_INIT_COUNT
	.align		4
        /*0054*/ 	.byte	0x02, 0x4a
	.zero		1
	.zero		1


	//----- nvinfo : EIATTR_EXIT_INSTR_OFFSETS
	.align		4
        /*0058*/ 	.byte	0x04, 0x1c
        /*005a*/ 	.short	(.L_174 - .L_173)


	//   ....[0]....
.L_173:
        /*005c*/ 	.word	0x000000c0


	//   ....[1]....
        /*0060*/ 	.word	0x00000150


	//----- nvinfo : EIATTR_CBANK_PARAM_SIZE
	.align		4
.L_174:
        /*0064*/ 	.byte	0x03, 0x19
        /*0066*/ 	.short	0x0018


	//----- nvinfo : EIATTR_PARAM_CBANK
	.align		4
        /*0068*/ 	.byte	0x04, 0x0a
        /*006a*/ 	.short	(.L_176 - .L_175)
	.align		4
.L_175:
        /*006c*/ 	.word	index@(.nv.constant0._Z7copyColPfS_ii)
        /*0070*/ 	.short	0x0380
        /*0072*/ 	.short	0x0018


	//----- nvinfo : EIATTR_SW_WAR
	.align		4
.L_176:
        /*0074*/ 	.byte	0x04, 0x36
        /*0076*/ 	.short	(.L_178 - .L_177)
.L_177:
        /*0078*/ 	.word	0x00000008
.L_178:


//--------------------- .nv.info._Z7copyRowPfS_ii --------------------------
	.section	.nv.info._Z7copyRowPfS_ii,"",@"SHT_CUDA_INFO"
	.sectionflags	@""
	.align	4


	//----- nvinfo : EIATTR_CUDA_API_VERSION
	.align		4
        /*0000*/ 	.byte	0x04, 0x37
        /*0002*/ 	.short	(.L_180 - .L_179)
.L_179:
        /*0004*/ 	.word	0x00000082


	//----- nvinfo : EIATTR_KPARAM_INFO
	.align		4
.L_180:
        /*0008*/ 	.byte	0x04, 0x17
        /*000a*/ 	.short	(.L_182 - .L_181)
.L_181:
        /*000c*/ 	.word	0x00000000
        /*0010*/ 	.short	0x0003
        /*0012*/ 	.short	0x0014
        /*0014*/ 	.byte	0x00, 0xf0, 0x11, 0x00


	//----- nvinfo : EIATTR_KPARAM_INFO
	.align		4
.L_182:
        /*0018*/ 	.byte	0x04, 0x17
        /*001a*/ 	.short	(.L_184 - .L_183)
.L_183:
        /*001c*/ 	.word	0x00000000
        /*0020*/ 	.short	0x0002
        /*0022*/ 	.short	0x0010
        /*0024*/ 	.byte	0x00, 0xf0, 0x11, 0x00


	//----- nvinfo : EIATTR_KPARAM_INFO
	.align		4
.L_184:
        /*0028*/ 	.byte	0x04, 0x17
        /*002a*/ 	.short	(.L_186 - .L_185)
.L_185:
        /*002c*/ 	.word	0x00000000
        /*0030*/ 	.short	0x0001
        /*0032*/ 	.short	0x0008
        /*0034*/ 	.byte	0x00, 0xf5, 0x21, 0x00


	//----- nvinfo : EIATTR_KPARAM_INFO
	.align		4
.L_186:
        /*0038*/ 	.byte	0x04, 0x17
        /*003a*/ 	.short	(.L_188 - .L_187)
.L_187:
        /*003c*/ 	.word	0x00000000
        /*0040*/ 	.short	0x0000
        /*0042*/ 	.short	0x0000
        /*0044*/ 	.byte	0x00, 0xf5, 0x21, 0x00


	//----- nvinfo : EIATTR_SPARSE_MMA_MASK
	.align		4
.L_188:
        /*0048*/ 	.byte	0x03, 0x50
        /*004a*/ 	.short	0x0000


	//----- nvinfo : EIATTR_MAXREG_COUNT
	.align		4
        /*004c*/ 	.byte	0x03, 0x1b
        /*004e*/ 	.short	0x00ff


	//----- nvinfo : EIATTR_MERCURY_ISA_VERSION
	.align		4
        /*0050*/ 	.byte	0x03, 0x5f
        /*0052*/ 	.short	0x0101


	//----- nvinfo : EIATTR_VRC_CTA_INIT_COUNT
	.align		4
        /*0054*/ 	.byte	0x02, 0x4a
	.zero		1
	.zero		1


	//----- nvinfo : EIATTR_EXIT_INSTR_OFFSETS
	.align		4
        /*0058*/ 	.byte	0x04, 0x1c
        /*005a*/ 	.short	(.L_190 - .L_189)


	//   ....[0]....
.L_189:
        /*005c*/ 	.word	0x000000c0


	//   ....[1]....
        /*0060*/ 	.word	0x00000150


	//----- nvinfo : EIATTR_CBANK_PARAM_SIZE
	.align		4
.L_190:
        /*0064*/ 	.byte	0x03, 0x19
        /*0066*/ 	.short	0x0018


	//----- nvinfo : EIATTR_PARAM_CBANK
	.align		4
        /*0068*/ 	.byte	0x04, 0x0a
        /*006a*/ 	.short	(.L_192 - .L_191)
	.align		4
.L_191:
        /*006c*/ 	.word	index@(.nv.constant0._Z7copyRowPfS_ii)
        /*0070*/ 	.short	0x0380
        /*0072*/ 	.short	0x0018


	//----- nvinfo : EIATTR_SW_WAR
	.align		4
.L_192:
        /*0074*/ 	.byte	0x04, 0x36
        /*0076*/ 	.short	(.L_194 - .L_193)
.L_193:
        /*0078*/ 	.word	0x00000008
.L_194:


//--------------------- .nv.callgraph             --------------------------
	.section	.nv.callgraph,"",@"SHT_CUDA_CALLGRAPH"
	.align	4
	.sectionentsize	8
	.align		4
        /*0000*/ 	.word	0x00000000
	.align		4
        /*0004*/ 	.word	0xffffffff
	.align		4
        /*0008*/ 	.word	index@(_Z6warmupv)
	.align		4
        /*000c*/ 	.word	index@(vprintf)
	.align		4
        /*0010*/ 	.word	0x00000000
	.align		4
        /*0014*/ 	.word	0xfffffffe
	.align		4
        /*0018*/ 	.word	0x00000000
	.align		4
        /*001c*/ 	.word	0xfffffffd
	.align		4
        /*0020*/ 	.word	0x00000000
	.align		4
        /*0024*/ 	.word	0xfffffffc


//--------------------- .nv.constant4             --------------------------
	.section	.nv.constant4,"a",@progbits
	.align	8
	.align		8
.nv.constant4:
        /*0000*/ 	.dword	vprintf
	.align		8
        /*0008*/ 	.dword	$str


//--------------------- .text._Z6warmupv          --------------------------
	.section	.text._Z6warmupv,"ax",@progbits
	.align	128
        .global         _Z6warmupv
        .type           _Z6warmupv,@function
        .size           _Z6warmupv,(.L_x_10 - _Z6warmupv)
        .other          _Z6warmupv,@"STO_CUDA_ENTRY STV_DEFAULT"
_Z6warmupv:
.text._Z6warmupv:
[----:B------:R-:W0:Y:S01]  /*0000*/  LDC R1, c[0x0][0x37c] ;  /* 0x0000df00ff017b82 */ /* 0x000e220000000800 */
[----:B------:R-:W1:Y:S01]  /*0010*/  S2R R2, SR_CTAID.Y ;  /* 0x0000000000027919 */ /* 0x000e620000002600 */
[----:B------:R-:W2:Y:S01]  /*0020*/  LDCU UR4, c[0x0][0x360] ;  /* 0x00006c00ff0477ac */ /* 0x000ea20008000800 */
[----:B------:R-:W1:Y:S01]  /*0030*/  S2R R5, SR_TID.Y ;  /* 0x0000000000057919 */ /* 0x000e620000002200 */
[----:B------:R-:W1:Y:S01]  /*0040*/  LDCU UR5, c[0x0][0x364] ;  /* 0x00006c80ff0577ac */ /* 0x000e620008000800 */
[----:B------:R-:W2:Y:S01]  /*0050*/  S2R R0, SR_CTAID.X ;  /* 0x0000000000007919 */ /* 0x000ea20000002500 */
[----:B------:R-:W2:Y:S01]  /*0060*/  S2R R3, SR_TID.X ;  /* 0x0000000000037919 */ /* 0x000ea20000002100 */
[----:B-1----:R-:W-:-:S05]  /*0070*/  IMAD R2, R2, UR5, R5 ;  /* 0x0000000502027c24 */ /* 0x002fca000f8e0205 */
[----:B------:R-:W-:Y:S01]  /*0080*/  ISETP.NE.AND P0, PT, R2, 0x1, PT ;  /* 0x000000010200780c */ /* 0x000fe20003f05270 */
[----:B--2---:R-:W-:-:S05]  /*0090*/  IMAD R0, R0, UR4, R3 ;  /* 0x0000000400007c24 */ /* 0x004fca000f8e0203 */
[----:B------:R-:W-:-:S13]  /*00a0*/  ISETP.NE.OR P0, PT, R0, 0x1, P0 ;  /* 0x000000010000780c */ /* 0x000fda0000705670 */
[----:B0-----:R-:W-:Y:S05]  /*00b0*/  @P0 EXIT ;  /* 0x000000000000094d */ /* 0x001fea0003800000 */
[----:B------:R-:W-:Y:S01]  /*00c0*/  MOV R0, 0x0 ;  /* 0x0000000000007802 */ /* 0x000fe20000000f00 */
[----:B------:R-:W0:Y:S01]  /*00d0*/  LDCU.64 UR4, c[0x4][0x8] ;  /* 0x01000100ff0477ac */ /* 0x000e220008000a00 */
[----:B------:R-:W-:Y:S02]  /*00e0*/  CS2R R6, SRZ ;  /* 0x0000000000067805 */ /* 0x000fe4000001ff00 */
[----:B------:R1:W2:Y:S01]  /*00f0*/  LDC.64 R2, c[0x4][R0] ;  /* 0x0100000000027b82 */ /* 0x0002a20000000a00 */
[----:B0-----:R-:W-:Y:S02]  /*0100*/  IMAD.U32 R4, RZ, RZ, UR4 ;  /* 0x00000004ff047e24 */ /* 0x001fe4000f8e00ff */
[----:B-1----:R-:W-:-:S07]  /*0110*/  IMAD.U32 R5, RZ, RZ, UR5 ;  /* 0x00000005ff057e24 */ /* 0x002fce000f8e00ff */
[----:B------:R-:W-:-:S07]  /*0120*/  LEPC R20, `(.L_x_0) ;  /* 0x000000001014794e */ /* 0x000fce0000000000 */
[----:B--2---:R-:W-:Y:S05]  /*0130*/  CALL.ABS.NOINC R2 ;  /* 0x0000000002007343 */ /* 0x004fea0003c00000 */
.L_x_0:
[----:B------:R-:W-:Y:S05]  /*0140*/  EXIT ;  /* 0x000000000000794d */ /* 0x000fea0003800000 */
.L_x_1:
[----:B------:R-:W-:-:S00]  /*0150*/  BRA `(.L_x_1) ;  /* 0xfffffffc00fc7947 */ /* 0x000fc0000383ffff */
[----:B------:R-:W-:-:S00]  /*0160*/  NOP ;  /* 0x0000000000007918 */ /* 0x000fc00000000000 */
        /* <DEDUP_REMOVED lines=9> */
.L_x_10:


//--------------------- .text._Z20transposeDiagonalColPfS_ii --------------------------
	.section	.text._Z20transposeDiagonalColPfS_ii,"ax",@progbits
	.align	128
        .global         _Z20transposeDiagonalColPfS_ii
        .type           _Z20transposeDiagonalColPfS_ii,@function
        .size           _Z20transposeDiagonalColPfS_ii,(.L_x_11 - _Z20transposeDiagonalColPfS_ii)
        .other          _Z20transposeDiagonalColPfS_ii,@"STO_CUDA_ENTRY STV_DEFAULT"
_Z20transposeDiagonalColPfS_ii:
.text._Z20transposeDiagonalColPfS_ii:
[----:B------:R-:W-:Y:S08]  /*0000*/  LDC R1, c[0x0][0x37c] ;  /* 0x0000df00ff017b82 */ /* 0x000ff00000000800 */
[----:B------:R-:W0:Y:S01]  /*0010*/  LDC R5, c[0x0][0x370] ;  /* 0x0000dc00ff057b82 */ /* 0x000e220000000800 */
[----:B------:R-:W1:Y:S07]  /*0020*/  LDCU.64 UR6, c[0x0][0x390] ;  /* 0x00007200ff0677ac */ /* 0x000e6e0008000a00 */
[----:B------:R-:W-:Y:S08]  /*0030*/  S2UR UR5, SR_CTAID.X ;  /* 0x00000000000579c3 */ /* 0x000ff00000002500 */
[----:B------:R-:W2:Y:S01]  /*0040*/  S2UR UR4, SR_CTAID.Y ;  /* 0x00000000000479c3 */ /* 0x000ea20000002600 */
[----:B0-----:R-:W0:Y:S01]  /*0050*/  I2F.U32.RP R0, R5 ;  /* 0x0000000500007306 */ /* 0x001e220000209000 */
[----:B------:R-:W-:-:S07]  /*0060*/  ISETP.NE.U32.AND P1, PT, R5, RZ, PT ;  /* 0x000000ff0500720c */ /* 0x000fce0003f25070 */
[----:B0-----:R-:W0:Y:S01]  /*0070*/  MUFU.RCP R0, R0 ;  /* 0x0000000000007308 */ /* 0x001e220000001000 */
[----:B--2---:R-:W-:Y:S01]  /*0080*/  UIADD3 UR4, UPT, UPT, UR5, UR4, URZ ;  /* 0x0000000405047290 */ /* 0x004fe2000fffe0ff */
[----:B0-----:R-:W-:-:S06]  /*0090*/  IADD3 R2, PT, PT, R0, 0xffffffe, RZ ;  /* 0x0ffffffe00027810 */ /* 0x001fcc0007ffe0ff */
[----:B------:R0:W2:Y:S02]  /*00a0*/  F2I.FTZ.U32.TRUNC.NTZ R3, R2 ;  /* 0x0000000200037305 */ /* 0x0000a4000021f000 */
[----:B0-----:R-:W-:Y:S01]  /*00b0*/  HFMA2 R2, -RZ, RZ, 0, 0 ;  /* 0x00000000ff027431 */ /* 0x001fe200000001ff */
[----:B--2---:R-:W-:-:S05]  /*00c0*/  IADD3 R4, PT, PT, RZ, -R3, RZ ;  /* 0x80000003ff047210 */ /* 0x004fca0007ffe0ff */
[----:B------:R-:W-:Y:S02]  /*00d0*/  IMAD R7, R4, R5, RZ ;  /* 0x0000000504077224 */ /* 0x000fe400078e02ff */
[----:B------:R-:W0:Y:S02]  /*00e0*/  S2R R4, SR_TID.Y ;  /* 0x0000000000047919 */ /* 0x000e240000002200 */
[----:B------:R-:W-:Y:S02]  /*00f0*/  IMAD.HI.U32 R3, R3, R7, R2 ;  /* 0x0000000703037227 */ /* 0x000fe400078e0002 */
[----:B------:R-:W2:Y:S01]  /*0100*/  S2R R2, SR_TID.X ;  /* 0x0000000000027919 */ /* 0x000ea20000002100 */
[----:B------:R-:W2:Y:S03]  /*0110*/  LDC R7, c[0x0][0x360] ;  /* 0x0000d800ff077b82 */ /* 0x000ea60000000800 */
[----:B------:R-:W-:-:S05]  /*0120*/  IMAD.HI.U32 R3, R3, UR4, RZ ;  /* 0x0000000403037c27 */ /* 0x000fca000f8e00ff */
[----:B------:R-:W-:-:S05]  /*0130*/  IADD3 R0, PT, PT, -R3, RZ, RZ ;  /* 0x000000ff03007210 */ /* 0x000fca0007ffe1ff */
[----:B------:R-:W-:-:S05]  /*0140*/  IMAD R0, R5, R0, UR4 ;  /* 0x0000000405007e24 */ /* 0x000fca000f8e0200 */
[----:B------:R-:W-:-:S13]  /*0150*/  ISETP.GE.U32.AND P0, PT, R0, R5, PT ;  /* 0x000000050000720c */ /* 0x000fda0003f06070 */
[----:B------:R-:W-:-:S04]  /*0160*/  @P0 IADD3 R0, PT, PT, R0, -R5, RZ ;  /* 0x8000000500000210 */ /* 0x000fc80007ffe0ff */
[----:B------:R-:W-:-:S13]  /*0170*/  ISETP.GE.U32.AND P0, PT, R0, R5, PT ;  /* 0x000000050000720c */ /* 0x000fda0003f06070 */
[-C--:B------:R-:W-:Y:S02]  /*0180*/  @P0 IADD3 R0, PT, PT, R0, -R5.reuse, RZ ;  /* 0x8000000500000210 */ /* 0x080fe40007ffe0ff */
[----:B------:R-:W-:-:S05]  /*0190*/  @!P1 LOP3.LUT R0, RZ, R5, RZ, 0x33, !PT ;  /* 0x00000005ff009212 */ /* 0x000fca00078e33ff */
[----:B--2---:R-:W-:Y:S02]  /*01a0*/  IMAD R0, R0, R7, R2 ;  /* 0x0000000700007224 */ /* 0x004fe400078e0202 */
[----:B0-----:R-:W-:-:S03]  /*01b0*/  IMAD R7, R7, UR5, R4 ;  /* 0x0000000507077c24 */ /* 0x001fc6000f8e0204 */
[----:B-1----:R-:W-:-:S04]  /*01c0*/  ISETP.GE.U32.AND P0, PT, R0, UR6, PT ;  /* 0x0000000600007c0c */ /* 0x002fc8000bf06070 */
[----:B------:R-:W-:-:S13]  /*01d0*/  ISETP.GE.U32.OR P0, PT, R7, UR7, P0 ;  /* 0x0000000707007c0c */ /* 0x000fda0008706470 */
[----:B------:R-:W-:Y:S05]  /*01e0*/  @P0 EXIT ;  /* 0x000000000000094d */ /* 0x000fea0003800000 */
[----:B------:R-:W0:Y:S01]  /*01f0*/  LDC.64 R2, c[0x0][0x388] ;  /* 0x0000e200ff027b82 */ /* 0x000e220000000a00 */
[----:B------:R-:W1:Y:S01]  /*0200*/  LDCU.64 UR4, c[0x0][0x358] ;  /* 0x00006b00ff0477ac */ /* 0x000e620008000a00 */
[----:B------:R-:W-:-:S04]  /*0210*/  IMAD R5, R0, UR7, R7 ;  /* 0x0000000700057c24 */ /* 0x000fc8000f8e0207 */
[----:B0-----:R-:W-:Y:S02]  /*0220*/  IMAD.WIDE.U32 R2, R5, 0x4, R2 ;  /* 0x0000000405027825 */ /* 0x001fe400078e0002 */
[----:B------:R-:W0:Y:S04]  /*0230*/  LDC.64 R4, c[0x0][0x380] ;  /* 0x0000e000ff047b82 */ /* 0x000e280000000a00 */
[----:B-1----:R-:W2:Y:S01]  /*0240*/  LDG.E R3, desc[UR4][R2.64] ;  /* 0x0000000402037981 */ /* 0x002ea2000c1e1900 */
[----:B------:R-:W-:-:S04]  /*0250*/  IMAD R7, R7, UR6, R0 ;  /* 0x0000000607077c24 */ /* 0x000fc8000f8e0200 */
[----:B0-----:R-:W-:-:S05]  /*0260*/  IMAD.WIDE.U32 R4, R7, 0x4, R4 ;  /* 0x0000000407047825 */ /* 0x001fca00078e0004 */
[----:B--2---:R-:W-:Y:S01]  /*0270*/  STG.E desc[UR4][R4.64], R3 ;  /* 0x0000000304007986 */ /* 0x004fe2000c101904 */
[----:B------:R-:W-:Y:S05]  /*0280*/  EXIT ;  /* 0x000000000000794d */ /* 0x000fea0003800000 */
.L_x_2:
        /* <DEDUP_REMOVED lines=15> */
.L_x_11:


//--------------------- .text._Z20transposeDiagonalRowPfS_ii --------------------------
	.section	.text._Z20transposeDiagonalRowPfS_ii,"ax",@progbits
	.align	128
        .global         _Z20transposeDiagonalRowPfS_ii
        .type           _Z20transposeDiagonalRowPfS_ii,@function
        .size           _Z20transposeDiagonalRowPfS_ii,(.L_x_12 - _Z20transposeDiagonalRowPfS_ii)
        .other          _Z20transposeDiagonalRowPfS_ii,@"STO_CUDA_ENTRY STV_DEFAULT"
_Z20transposeDiagonalRowPfS_ii:
.text._Z20transposeDiagonalRowPfS_ii:
        /* <DEDUP_REMOVED lines=41> */
.L_x_3:
        /* <DEDUP_REMOVED lines=15> */
.L_x_12:


//--------------------- .text._Z19transposeUnroll4ColPfS_ii --------------------------
	.section	.text._Z19transposeUnroll4ColPfS_ii,"ax",@progbits
	.align	128
        .global         _Z19transposeUnroll4ColPfS_ii
        .type           _Z19transposeUnroll4ColPfS_ii,@function
        .size           _Z19transposeUnroll4ColPfS_ii,(.L_x_13 - _Z19transposeUnroll4ColPfS_ii)
        .other          _Z19transposeUnroll4ColPfS_ii,@"STO_CUDA_ENTRY STV_DEFAULT"
_Z19transposeUnroll4ColPfS_ii:
.text._Z19transposeUnroll4ColPfS_ii:
[----:B------:R-:W-:Y:S01]  /*0000*/  LDC R1, c[0x0][0x37c] ;  /* 0x0000df00ff017b82 */ /* 0x000fe20000000800 */
[----:B------:R-:W0:Y:S07]  /*0010*/  S2R R3, SR_TID.X ;  /* 0x0000000000037919 */ /* 0x000e2e0000002100 */
[----:B------:R-:W1:Y:S01]  /*0020*/  S2UR UR4, SR_CTAID.X ;  /* 0x00000000000479c3 */ /* 0x000e620000002500 */
[----:B------:R-:W2:Y:S01]  /*0030*/  LDCU.64 UR6, c[0x0][0x390] ;  /* 0x00007200ff0677ac */ /* 0x000ea20008000a00 */
[----:B------:R-:W3:Y:S01]  /*0040*/  S2R R4, SR_CTAID.Y ;  /* 0x0000000000047919 */ /* 0x000ee20000002600 */
[----:B------:R-:W3:Y:S05]  /*0050*/  S2R R5, SR_TID.Y ;  /* 0x0000000000057919 */ /* 0x000eea0000002200 */
[----:B------:R-:W1:Y:S01]  /*0060*/  LDC R0, c[0x0][0x360] ;  /* 0x0000d800ff007b82 */ /* 0x000e620000000800 */
[----:B------:R-:W3:Y:S01]  /*0070*/  LDCU UR5, c[0x0][0x364] ;  /* 0x00006c80ff0577ac */ /* 0x000ee20008000800 */
[----:B-1----:R-:W-:-:S05]  /*0080*/  IMAD R2, R0, UR4, RZ ;  /* 0x0000000400027c24 */ /* 0x002fca000f8e02ff */
[----:B0-----:R-:W-:Y:S01]  /*0090*/  LEA R3, R2, R3, 0x2 ;  /* 0x0000000302037211 */ /* 0x001fe200078e10ff */
[----:B---3--:R-:W-:-:S04]  /*00a0*/  IMAD R2, R4, UR5, R5 ;  /* 0x0000000504027c24 */ /* 0x008fc8000f8e0205 */
[--C-:B------:R-:W-:Y:S01]  /*00b0*/  IMAD R4, R0, 0x3, R3.reuse ;  /* 0x0000000300047824 */ /* 0x100fe200078e0203 */
[C---:B--2---:R-:W-:Y:S01]  /*00c0*/  ISETP.GE.U32.AND P0, PT, R2.reuse, UR7, PT ;  /* 0x0000000702007c0c */ /* 0x044fe2000bf06070 */
[----:B------:R-:W-:Y:S02]  /*00d0*/  IMAD R13, R2, UR6, R3 ;  /* 0x00000006020d7c24 */ /* 0x000fe4000f8e0203 */
[----:B------:R-:W-:Y:S01]  /*00e0*/  IMAD R9, R3, UR7, R2 ;  /* 0x0000000703097c24 */ /* 0x000fe2000f8e0202 */
[----:B------:R-:W-:-:S13]  /*00f0*/  ISETP.GE.U32.OR P0, PT, R4, UR6, P0 ;  /* 0x0000000604007c0c */ /* 0x000fda0008706470 */
[----:B------:R-:W-:Y:S05]  /*0100*/  @P0 EXIT ;  /* 0x000000000000094d */ /* 0x000fea0003800000 */
[----:B------:R-:W0:Y:S01]  /*0110*/  LDC.64 R4, c[0x0][0x388] ;  /* 0x0000e200ff047b82 */ /* 0x000e220000000a00 */
[----:B------:R-:W1:Y:S07]  /*0120*/  LDCU.64 UR4, c[0x0][0x358] ;  /* 0x00006b00ff0477ac */ /* 0x000e6e0008000a00 */
[----:B------:R-:W2:Y:S01]  /*0130*/  LDC.64 R2, c[0x0][0x380] ;  /* 0x0000e000ff027b82 */ /* 0x000ea20000000a00 */
[----:B0-----:R-:W-:-:S05]  /*0140*/  IMAD.WIDE.U32 R6, R9, 0x4, R4 ;  /* 0x0000000409067825 */ /* 0x001fca00078e0004 */
[----:B-1----:R-:W3:Y:S01]  /*0150*/  LDG.E R17, desc[UR4][R6.64] ;  /* 0x0000000406117981 */ /* 0x002ee2000c1e1900 */
[----:B------:R-:W-:Y:S02]  /*0160*/  IMAD R15, R0, UR7, R9 ;  /* 0x00000007000f7c24 */ /* 0x000fe4000f8e0209 */
[----:B--2---:R-:W-:-:S04]  /*0170*/  IMAD.WIDE.U32 R8, R13, 0x4, R2 ;  /* 0x000000040d087825 */ /* 0x004fc800078e0002 */
[----:B------:R-:W-:Y:S01]  /*0180*/  IMAD.WIDE.U32 R10, R15, 0x4, R4 ;  /* 0x000000040f0a7825 */ /* 0x000fe200078e0004 */
[----:B------:R-:W-:Y:S01]  /*0190*/  IADD3 R19, PT, PT, R13, R0, RZ ;  /* 0x000000000d137210 */ /* 0x000fe20007ffe0ff */
[----:B---3--:R-:W-:Y:S04]  /*01a0*/  STG.E desc[UR4][R8.64], R17 ;  /* 0x0000001108007986 */ /* 0x008fe8000c101904 */
[----:B------:R-:W2:Y:S01]  /*01b0*/  LDG.E R11, desc[UR4][R10.64] ;  /* 0x000000040a0b7981 */ /* 0x000ea2000c1e1900 */
[----:B------:R-:W-:Y:S02]  /*01c0*/  IMAD R21, R0, UR7, R15 ;  /* 0x0000000700157c24 */ /* 0x000fe4000f8e020f */
[----:B------:R-:W-:-:S04]  /*01d0*/  IMAD.WIDE.U32 R12, R19, 0x4, R2 ;  /* 0x00000004130c7825 */ /* 0x000fc800078e0002 */
[----:B------:R-:W-:Y:S01]  /*01e0*/  IMAD.WIDE.U32 R14, R21, 0x4, R4 ;  /* 0x00000004150e7825 */ /* 0x000fe200078e0004 */
[----:B------:R-:W-:Y:S01]  /*01f0*/  IADD3 R19, PT, PT, R19, R0, RZ ;  /* 0x0000000013137210 */ /* 0x000fe20007ffe0ff */
[----:B--2---:R-:W-:Y:S04]  /*0200*/  STG.E desc[UR4][R12.64], R11 ;  /* 0x0000000b0c007986 */ /* 0x004fe8000c101904 */
[----:B------:R-:W2:Y:S01]  /*0210*/  LDG.E R15, desc[UR4][R14.64] ;  /* 0x000000040e0f7981 */ /* 0x000ea2000c1e1900 */
[----:B------:R-:W-:Y:S02]  /*0220*/  IMAD R21, R0, UR7, R21 ;  /* 0x0000000700157c24 */ /* 0x000fe4000f8e0215 */
[----:B------:R-:W-:-:S04]  /*0230*/  IMAD.WIDE.U32 R6, R19, 0x4, R2 ;  /* 0x0000000413067825 */ /* 0x000fc800078e0002 */
[----:B------:R-:W-:Y:S01]  /*0240*/  IMAD.WIDE.U32 R4, R21, 0x4, R4 ;  /* 0x0000000415047825 */ /* 0x000fe200078e0004 */
[----:B------:R-:W-:Y:S01]  /*0250*/  IADD3 R19, PT, PT, R19, R0, RZ ;  /* 0x0000000013137210 */ /* 0x000fe20007ffe0ff */
[----:B--2---:R-:W-:Y:S04]  /*0260*/  STG.E desc[UR4][R6.64], R15 ;  /* 0x0000000f06007986 */ /* 0x004fe8000c101904 */
[----:B------:R-:W2:Y:S01]  /*0270*/  LDG.E R5, desc[UR4][R4.64] ;  /* 0x0000000404057981 */ /* 0x000ea2000c1e1900 */
[----:B------:R-:W-:-:S05]  /*0280*/  IMAD.WIDE.U32 R2, R19, 0x4, R2 ;  /* 0x0000000413027825 */ /* 0x000fca00078e0002 */
[----:B--2---:R-:W-:Y:S01]  /*0290*/  STG.E desc[UR4][R2.64], R5 ;  /* 0x0000000502007986 */ /* 0x004fe2000c101904 */
[----:B------:R-:W-:Y:S05]  /*02a0*/  EXIT ;  /* 0x000000000000794d */ /* 0x000fea0003800000 */
.L_x_4:
        /* <DEDUP_REMOVED lines=13> */
.L_x_13:


//--------------------- .text._Z19transposeUnroll4RowPfS_ii --------------------------
	.section	.text._Z19transposeUnroll4RowPfS_ii,"ax",@progbits
	.align	128
        .global         _Z19transposeUnroll4RowPfS_ii
        .type           _Z19transposeUnroll4RowPfS_ii,@function
        .size           _Z19transposeUnroll4RowPfS_ii,(.L_x_14 - _Z19transposeUnroll4RowPfS_ii)
        .other          _Z19transposeUnroll4RowPfS_ii,@"STO_CUDA_ENTRY STV_DEFAULT"
_Z19transposeUnroll4RowPfS_ii:
.text._Z19transposeUnroll4RowPfS_ii:
        /* <DEDUP_REMOVED lines=22> */
[----:B------:R-:W-:Y:S01]  /*0160*/  IADD3 R15, PT, PT, R9, R0, RZ ;  /* 0x00000000090f7210 */ /* 0x000fe20007ffe0ff */
[----:B--2---:R-:W-:-:S04]  /*0170*/  IMAD.WIDE.U32 R8, R13, 0x4, R2 ;  /* 0x000000040d087825 */ /* 0x004fc800078e0002 */
[C---:B------:R-:W-:Y:S01]  /*0180*/  IMAD.WIDE.U32 R10, R15.reuse, 0x4, R4 ;  /* 0x000000040f0a7825 */ /* 0x040fe200078e0004 */
[----:B------:R-:W-:Y:S01]  /*0190*/  IADD3 R21, PT, PT, R15, R0, RZ ;  /* 0x000000000f157210 */ /* 0x000fe20007ffe0ff */
[----:B---3--:R-:W-:Y:S04]  /*01a0*/  STG.E desc[UR4][R8.64], R17 ;  /* 0x0000001108007986 */ /* 0x008fe8000c101904 */
[----:B------:R-:W2:Y:S01]  /*01b0*/  LDG.E R11, desc[UR4][R10.64] ;  /* 0x000000040a0b7981 */ /* 0x000ea2000c1e1900 */
[----:B------:R-:W-:Y:S02]  /*01c0*/  IMAD R19, R0, UR7, R13 ;  /* 0x0000000700137c24 */ /* 0x000fe4000f8e020d */
[----:B------:R-:W-:-:S04]  /*01d0*/  IMAD.WIDE.U32 R14, R21, 0x4, R4 ;  /* 0x00000004150e7825 */ /* 0x000fc800078e0004 */
[----:B------:R-:W-:Y:S01]  /*01e0*/  IMAD.WIDE.U32 R12, R19, 0x4, R2 ;  /* 0x00000004130c7825 */ /* 0x000fe200078e0002 */
[----:B------:R-:W-:-:S04]  /*01f0*/  IADD3 R21, PT, PT, R21, R0, RZ ;  /* 0x0000000015157210 */ /* 0x000fc80007ffe0ff */
[----:B--2---:R-:W-:Y:S04]  /*0200*/  STG.E desc[UR4][R12.64], R11 ;  /* 0x0000000b0c007986 */ /* 0x004fe8000c101904 */
[----:B------:R-:W2:Y:S01]  /*0210*/  LDG.E R15, desc[UR4][R14.64] ;  /* 0x000000040e0f7981 */ /* 0x000ea2000c1e1900 */
[----:B------:R-:W-:Y:S02]  /*0220*/  IMAD R19, R0, UR7, R19 ;  /* 0x0000000700137c24 */ /* 0x000fe4000f8e0213 */
[----:B------:R-:W-:-:S04]  /*0230*/  IMAD.WIDE.U32 R4, R21, 0x4, R4 ;  /* 0x0000000415047825 */ /* 0x000fc800078e0004 */
[----:B------:R-:W-:-:S05]  /*0240*/  IMAD.WIDE.U32 R6, R19, 0x4, R2 ;  /* 0x0000000413067825 */ /* 0x000fca00078e0002 */
[----:B--2---:R-:W-:Y:S04]  /*0250*/  STG.E desc[UR4][R6.64], R15 ;  /* 0x0000000f06007986 */ /* 0x004fe8000c101904 */
[----:B------:R-:W2:Y:S01]  /*0260*/  LDG.E R5, desc[UR4][R4.64] ;  /* 0x0000000404057981 */ /* 0x000ea2000c1e1900 */
[----:B------:R-:W-:-:S04]  /*0270*/  IMAD R19, R0, UR7, R19 ;  /* 0x0000000700137c24 */ /* 0x000fc8000f8e0213 */
[----:B------:R-:W-:-:S05]  /*0280*/  IMAD.WIDE.U32 R2, R19, 0x4, R2 ;  /* 0x0000000413027825 */ /* 0x000fca00078e0002 */
[----:B--2---:R-:W-:Y:S01]  /*0290*/  STG.E desc[UR4][R2.64], R5 ;  /* 0x0000000502007986 */ /* 0x004fe2000c101904 */
[----:B------:R-:W-:Y:S05]  /*02a0*/  EXIT ;  /* 0x000000000000794d */ /* 0x000fea0003800000 */
.L_x_5:
        /* <DEDUP_REMOVED lines=13> */
.L_x_14:


//--------------------- .text._Z17transposeNaiveColPfS_ii --------------------------
	.section	.text._Z17transposeNaiveColPfS_ii,"ax",@progbits
	.align	128
        .global         _Z17transposeNaiveColPfS_ii
        .type           _Z17transposeNaiveColPfS_ii,@function
        .size           _Z17transposeNaiveColPfS_ii,(.L_x_15 - _Z17transposeNaiveColPfS_ii)
        .other          _Z17transposeNaiveColPfS_ii,@"STO_CUDA_ENTRY STV_DEFAULT"
_Z17transposeNaiveColPfS_ii:
.text._Z17transposeNaiveColPfS_ii:
[----:B------:R-:W-:Y:S01]  /*0000*/  LDC R1, c[0x0][0x37c] ;  /* 0x0000df00ff017b82 */ /* 0x000fe20000000800 */
[----:B------:R-:W0:Y:S01]  /*0010*/  S2R R7, SR_CTAID.Y ;  /* 0x0000000000077919 */ /* 0x000e220000002600 */
[----:B------:R-:W1:Y:S01]  /*0020*/  LDCU UR4, c[0x0][0x360] ;  /* 0x00006c00ff0477ac */ /* 0x000e620008000800 */
[----:B------:R-:W0:Y:S01]  /*0030*/  S2R R2, SR_TID.Y ;  /* 0x0000000000027919 */ /* 0x000e220000002200 */
[----:B------:R-:W0:Y:S01]  /*0040*/  LDCU UR5, c[0x0][0x364] ;  /* 0x00006c80ff0577ac */ /* 0x000e220008000800 */
[----:B------:R-:W1:Y:S01]  /*0050*/  S2R R0, SR_CTAID.X ;  /* 0x0000000000007919 */ /* 0x000e620000002500 */
[----:B------:R-:W2:Y:S01]  /*0060*/  LDCU.64 UR6, c[0x0][0x390] ;  /* 0x00007200ff0677ac */ /* 0x000ea20008000a00 */
[----:B------:R-:W1:Y:S01]  /*0070*/  S2R R3, SR_TID.X ;  /* 0x0000000000037919 */ /* 0x000e620000002100 */
[----:B0-----:R-:W-:-:S05]  /*0080*/  IMAD R7, R7, UR5, R2 ;  /* 0x0000000507077c24 */ /* 0x001fca000f8e0202 */
[----:B--2---:R-:W-:Y:S01]  /*0090*/  ISETP.GE.U32.AND P0, PT, R7, UR7, PT ;  /* 0x0000000707007c0c */ /* 0x004fe2000bf06070 */
[----:B-1----:R-:W-:-:S05]  /*00a0*/  IMAD R0, R0, UR4, R3 ;  /* 0x0000000400007c24 */ /* 0x002fca000f8e0203 */
        /* <DEDUP_REMOVED lines=12> */
.L_x_6:
        /* <DEDUP_REMOVED lines=9> */
.L_x_15:


//--------------------- .text._Z17transposeNaiveRowPfS_ii --------------------------
	.section	.text._Z17transposeNaiveRowPfS_ii,"ax",@progbits
	.align	128
        .global         _Z17transposeNaiveRowPfS_ii
        .type           _Z17transposeNaiveRowPfS_ii,@function
        .size           _Z17transposeNaiveRowPfS_ii,(.L_x_16 - _Z17transposeNaiveRowPfS_ii)
        .other          _Z17transposeNaiveRowPfS_ii,@"STO_CUDA_ENTRY STV_DEFAULT"
_Z17transposeNaiveRowPfS_ii:
.text._Z17transposeNaiveRowPfS_ii:
        /* <DEDUP_REMOVED lines=23> */
.L_x_7:
        /* <DEDUP_REMOVED lines=9> */
.L_x_16:


//--------------------- .text._Z7copyColPfS_ii    --------------------------
	.section	.text._Z7copyColPfS_ii,"ax",@progbits
	.align	128
        .global         _Z7copyColPfS_ii
        .type           _Z7copyColPfS_ii,@function
        .size           _Z7copyColPfS_ii,(.L_x_17 - _Z7copyColPfS_ii)
        .other          _Z7copyColPfS_ii,@"STO_CUDA_ENTRY STV_DEFAULT"
_Z7copyColPfS_ii:
.text._Z7copyColPfS_ii:
        /* <DEDUP_REMOVED lines=15> */
[----:B------:R-:W-:-:S06]  /*00f0*/  IMAD R7, R0, UR7, R5 ;  /* 0x0000000700077c24 */ /* 0x000fcc000f8e0205 */
[----:B------:R-:W2:Y:S01]  /*0100*/  LDC.64 R4, c[0x0][0x380] ;  /* 0x0000e000ff047b82 */ /* 0x000ea20000000a00 */
[----:B0-----:R-:W-:-:S06]  /*0110*/  IMAD.WIDE.U32 R2, R7, 0x4, R2 ;  /* 0x0000000407027825 */ /* 0x001fcc00078e0002 */
[----:B-1----:R-:W3:Y:S01]  /*0120*/  LDG.E R3, desc[UR4][R2.64] ;  /* 0x0000000402037981 */ /* 0x002ee2000c1e1900 */
[----:B--2---:R-:W-:-:S05]  /*0130*/  IMAD.WIDE.U32 R4, R7, 0x4, R4 ;  /* 0x0000000407047825 */ /* 0x004fca00078e0004 */
[----:B---3--:R-:W-:Y:S01]  /*0140*/  STG.E desc[UR4][R4.64], R3 ;  /* 0x0000000304007986 */ /* 0x008fe2000c101904 */
[----:B------:R-:W-:Y:S05]  /*0150*/  EXIT ;  /* 0x000000000000794d */ /* 0x000fea0003800000 */
.L_x_8:
        /* <DEDUP_REMOVED lines=10> */
.L_x_17:


//--------------------- .text._Z7copyRowPfS_ii    --------------------------
	.section	.text._Z7copyRowPfS_ii,"ax",@progbits
	.align	128
        .global         _Z7copyRowPfS_ii
        .type           _Z7copyRowPfS_ii,@function
        .size           _Z7copyRowPfS_ii,(.L_x_18 - _Z7copyRowPfS_ii)
        .other          _Z7copyRowPfS_ii,@"STO_CUDA_ENTRY STV_DEFAULT"
_Z7copyRowPfS_ii:
.text._Z7copyRowPfS_ii:
        /* <DEDUP_REMOVED lines=22> */
.L_x_9:
        /* <DEDUP_REMOVED lines=10> */
.L_x_18:


//--------------------- .nv.global.init           --------------------------
	.section	.nv.global.init,"aw",@progbits
.nv.global.init:
	.type		$str,@object
	.size		$str,(.L_0 - $str)
$str:
        /*0000*/ 	.byte	0x74, 0x65, 0x73, 0x74, 0x0a, 0x00
.L_0:


//--------------------- .nv.shared.reserved.0     --------------------------
	.section	.nv.shared.reserved.0,"aw",@nobits
	.weak		__nv_reservedSMEM_offset_0_alias
	.size		__nv_reservedSMEM_offset_0_alias, 0, 64
	.other		__nv_reservedSMEM_offset_0_alias,@"STO_CUDA_RESERVED_SHARED STV_DEFAULT"
__nv_reservedSMEM_offset_0_alias:
	.zero		0
	.zero		64


//--------------------- .nv.constant0._Z6warmupv  --------------------------
	.section	.nv.constant0._Z6warmupv,"a",@progbits
	.sectionflags	@""
	.align	4
.nv.constant0._Z6warmupv:
	.zero		896


//--------------------- .nv.constant0._Z20transposeDiagonalColPfS_ii --------------------------
	.section	.nv.constant0._Z20transposeDiagonalColPfS_ii,"a",@progbits
	.sectionflags	@""
	.align	4
.nv.constant0._Z20transposeDiagonalColPfS_ii:
	.zero		920


//--------------------- .nv.constant0._Z20transposeDiagonalRowPfS_ii --------------------------
	.section	.nv.constant0._Z20transposeDiagonalRowPfS_ii,"a",@progbits
	.sectionflags	@""
	.align	4
.nv.constant0._Z20transposeDiagonalRowPfS_ii:
	.zero		920


//--------------------- .nv.constant0._Z19transposeUnroll4ColPfS_ii --------------------------
	.section	.nv.constant0._Z19transposeUnroll4ColPfS_ii,"a",@progbits
	.sectionflags	@""
	.align	4
.nv.constant0._Z19transposeUnroll4ColPfS_ii:
	.zero		920


//--------------------- .nv.constant0._Z19transposeUnroll4RowPfS_ii --------------------------
	.section	.nv.constant0._Z19transposeUnroll4RowPfS_ii,"a",@progbits
	.sectionflags	@""
	.align	4
.nv.constant0._Z19transposeUnroll4RowPfS_ii:
	.zero		920


//--------------------- .nv.constant0._Z17transposeNaiveColPfS_ii --------------------------
	.section	.nv.constant0._Z17transposeNaiveColPfS_ii,"a",@progbits
	.sectionflags	@""
	.align	4
.nv.constant0._Z17transposeNaiveColPfS_ii:
	.zero		920


//--------------------- .nv.constant0._Z17transposeNaiveRowPfS_ii --------------------------
	.section	.nv.constant0._Z17transposeNaiveRowPfS_ii,"a",@progbits
	.sectionflags	@""
	.align	4
.nv.constant0._Z17transposeNaiveRowPfS_ii:
	.zero		920


//--------------------- .nv.constant0._Z7copyColPfS_ii --------------------------
	.section	.nv.constant0._Z7copyColPfS_ii,"a",@progbits
	.sectionflags	@""
	.align	4
.nv.constant0._Z7copyColPfS_ii:
	.zero		920


//--------------------- .nv.constant0._Z7copyRowPfS_ii --------------------------
	.section	.nv.constant0._Z7copyRowPfS_ii,"a",@progbits
	.sectionflags	@""
	.align	4
.nv.constant0._Z7copyRowPfS_ii:
	.zero		920


//--------------------- SYMBOLS --------------------------

	.type		.nv.reservedSmem.offset0,@object
	.size		.nv.reservedSmem.offset0,0x4
	.type		vprintf,@function
